//
// Generated by NVIDIA NVVM Compiler
//
// Compiler Build ID: CL-36424714
// Cuda compilation tools, release 13.0, V13.0.88
// Based on NVVM 20.0.0
//

.version 9.0
.target sm_100
.address_size 64

	// .globl	_Z15d_EM_integratorPfS_ffS_S_PiiiP17curandStateXORWOW
.global .align 4 .b8 precalc_xorwow_matrix[102400];
.global .align 4 .b8 precalc_xorwow_offset_matrix[102400];
.global .align 4 .b8 mrg32k3aM1[2304];
.global .align 4 .b8 mrg32k3aM2[2304];
.global .align 4 .b8 mrg32k3aM1SubSeq[2016];
.global .align 4 .b8 mrg32k3aM2SubSeq[2016];
.global .align 4 .b8 mrg32k3aM1Seq[2304];
.global .align 4 .b8 mrg32k3aM2Seq[2304];
.const .align 8 .b8 __cr_lgamma_table[72];

.visible .entry _Z15d_EM_integratorPfS_ffS_S_PiiiP17curandStateXORWOW(
	.param .u64 .ptr .align 1 _Z15d_EM_integratorPfS_ffS_S_PiiiP17curandStateXORWOW_param_0,
	.param .u64 .ptr .align 1 _Z15d_EM_integratorPfS_ffS_S_PiiiP17curandStateXORWOW_param_1,
	.param .f32 _Z15d_EM_integratorPfS_ffS_S_PiiiP17curandStateXORWOW_param_2,
	.param .f32 _Z15d_EM_integratorPfS_ffS_S_PiiiP17curandStateXORWOW_param_3,
	.param .u64 .ptr .align 1 _Z15d_EM_integratorPfS_ffS_S_PiiiP17curandStateXORWOW_param_4,
	.param .u64 .ptr .align 1 _Z15d_EM_integratorPfS_ffS_S_PiiiP17curandStateXORWOW_param_5,
	.param .u64 .ptr .align 1 _Z15d_EM_integratorPfS_ffS_S_PiiiP17curandStateXORWOW_param_6,
	.param .u32 _Z15d_EM_integratorPfS_ffS_S_PiiiP17curandStateXORWOW_param_7,
	.param .u32 _Z15d_EM_integratorPfS_ffS_S_PiiiP17curandStateXORWOW_param_8,
	.param .u64 .ptr .align 1 _Z15d_EM_integratorPfS_ffS_S_PiiiP17curandStateXORWOW_param_9
)
{
	.reg .pred 	%p<25>;
	.reg .b32 	%r<198>;
	.reg .b32 	%f<139>;
	.reg .b64 	%rd<29>;
	.reg .b64 	%fd<2>;

	ld.param.u64 	%rd13, [_Z15d_EM_integratorPfS_ffS_S_PiiiP17curandStateXORWOW_param_0];
	ld.param.u64 	%rd14, [_Z15d_EM_integratorPfS_ffS_S_PiiiP17curandStateXORWOW_param_1];
	ld.param.f32 	%f27, [_Z15d_EM_integratorPfS_ffS_S_PiiiP17curandStateXORWOW_param_2];
	ld.param.f32 	%f28, [_Z15d_EM_integratorPfS_ffS_S_PiiiP17curandStateXORWOW_param_3];
	ld.param.u64 	%rd15, [_Z15d_EM_integratorPfS_ffS_S_PiiiP17curandStateXORWOW_param_4];
	ld.param.u64 	%rd11, [_Z15d_EM_integratorPfS_ffS_S_PiiiP17curandStateXORWOW_param_6];
	ld.param.u32 	%r78, [_Z15d_EM_integratorPfS_ffS_S_PiiiP17curandStateXORWOW_param_7];
	ld.param.u32 	%r77, [_Z15d_EM_integratorPfS_ffS_S_PiiiP17curandStateXORWOW_param_8];
	ld.param.u64 	%rd12, [_Z15d_EM_integratorPfS_ffS_S_PiiiP17curandStateXORWOW_param_9];
	cvta.to.global.u64 	%rd1, %rd15;
	cvta.to.global.u64 	%rd2, %rd14;
	cvta.to.global.u64 	%rd3, %rd13;
	mov.u32 	%r79, %ctaid.x;
	mov.u32 	%r80, %ntid.x;
	mov.u32 	%r81, %tid.x;
	mad.lo.s32 	%r1, %r79, %r80, %r81;
	setp.ge.s32 	%p1, %r1, %r78;
	@%p1 bra 	$L__BB0_25;
	cvta.to.global.u64 	%rd16, %rd12;
	cvta.to.global.u64 	%rd17, %rd11;
	mul.wide.s32 	%rd18, %r1, 4;
	add.s64 	%rd19, %rd17, %rd18;
	ld.global.u32 	%r2, [%rd19];
	mul.wide.s32 	%rd20, %r2, 48;
	add.s64 	%rd4, %rd16, %rd20;
	ld.global.v2.u32 	{%r175, %r174}, [%rd4];
	ld.global.v2.u32 	{%r173, %r172}, [%rd4+8];
	ld.global.v2.u32 	{%r171, %r170}, [%rd4+16];
	ld.global.v2.u32 	{%r169, %r10}, [%rd4+24];
	ld.global.f32 	%f134, [%rd4+32];
	ld.global.f64 	%fd1, [%rd4+40];
	setp.lt.s32 	%p2, %r77, 1;
	@%p2 bra 	$L__BB0_24;
	mul.lo.s32 	%r12, %r2, %r77;
	setp.eq.s32 	%p3, %r77, 1;
	mov.b32 	%r176, 0;
	@%p3 bra 	$L__BB0_17;
	and.b32  	%r176, %r77, 2147483646;
	neg.s32 	%r148, %r176;
	add.s64 	%rd28, %rd1, 4;
	mov.u32 	%r147, %r12;
$L__BB0_4:
	mul.wide.s32 	%rd21, %r147, 4;
	add.s64 	%rd22, %rd2, %rd21;
	add.s64 	%rd7, %rd22, 4;
	add.s64 	%rd23, %rd3, %rd21;
	add.s64 	%rd8, %rd23, 4;
	ld.global.f32 	%f30, [%rd23];
	ld.global.f32 	%f31, [%rd22];
	fma.rn.f32 	%f3, %f27, %f31, %f30;
	setp.eq.s32 	%p4, %r169, 1;
	mov.u32 	%r156, %r170;
	mov.u32 	%r157, %r171;
	mov.u32 	%r158, %r172;
	mov.f32 	%f131, %f134;
	@%p4 bra 	$L__BB0_6;
	shr.u32 	%r84, %r174, 2;
	xor.b32  	%r85, %r84, %r174;
	shl.b32 	%r86, %r170, 4;
	shl.b32 	%r87, %r85, 1;
	xor.b32  	%r88, %r86, %r87;
	xor.b32  	%r89, %r88, %r170;
	xor.b32  	%r157, %r89, %r85;
	add.s32 	%r90, %r175, %r157;
	add.s32 	%r91, %r90, 362437;
	shr.u32 	%r92, %r173, 2;
	xor.b32  	%r93, %r92, %r173;
	shl.b32 	%r94, %r157, 4;
	shl.b32 	%r95, %r93, 1;
	xor.b32  	%r96, %r95, %r94;
	xor.b32  	%r97, %r96, %r93;
	xor.b32  	%r156, %r97, %r157;
	add.s32 	%r175, %r175, 724874;
	add.s32 	%r98, %r156, %r175;
	cvt.rn.f32.u32 	%f32, %r91;
	fma.rn.f32 	%f33, %f32, 0f2F800000, 0f2F000000;
	cvt.rn.f32.u32 	%f34, %r98;
	fma.rn.f32 	%f35, %f34, 0f30C90FDB, 0f30490FDB;
	setp.lt.f32 	%p5, %f33, 0f00800000;
	mul.f32 	%f36, %f33, 0f4B000000;
	selp.f32 	%f37, %f36, %f33, %p5;
	selp.f32 	%f38, 0fC1B80000, 0f00000000, %p5;
	mov.b32 	%r99, %f37;
	add.s32 	%r100, %r99, -1059760811;
	and.b32  	%r101, %r100, -8388608;
	sub.s32 	%r102, %r99, %r101;
	mov.b32 	%f39, %r102;
	cvt.rn.f32.s32 	%f40, %r101;
	fma.rn.f32 	%f41, %f40, 0f34000000, %f38;
	add.f32 	%f42, %f39, 0fBF800000;
	fma.rn.f32 	%f43, %f42, 0fBE055027, 0f3E1039F6;
	fma.rn.f32 	%f44, %f43, %f42, 0fBDF8CDCC;
	fma.rn.f32 	%f45, %f44, %f42, 0f3E0F2955;
	fma.rn.f32 	%f46, %f45, %f42, 0fBE2AD8B9;
	fma.rn.f32 	%f47, %f46, %f42, 0f3E4CED0B;
	fma.rn.f32 	%f48, %f47, %f42, 0fBE7FFF22;
	fma.rn.f32 	%f49, %f48, %f42, 0f3EAAAA78;
	fma.rn.f32 	%f50, %f49, %f42, 0fBF000000;
	mul.f32 	%f51, %f42, %f50;
	fma.rn.f32 	%f52, %f51, %f42, %f42;
	fma.rn.f32 	%f53, %f41, 0f3F317218, %f52;
	setp.gt.u32 	%p6, %r99, 2139095039;
	fma.rn.f32 	%f54, %f37, 0f7F800000, 0f7F800000;
	selp.f32 	%f55, %f54, %f53, %p6;
	setp.eq.f32 	%p7, %f37, 0f00000000;
	mul.f32 	%f56, %f55, 0fC0000000;
	selp.f32 	%f57, 0f7F800000, %f56, %p7;
	sqrt.rn.f32 	%f58, %f57;
	sin.approx.f32 	%f59, %f35;
	cos.approx.f32 	%f60, %f35;
	mul.f32 	%f131, %f58, %f59;
	mul.f32 	%f134, %f58, %f60;
	mov.u32 	%r158, %r170;
	mov.u32 	%r173, %r171;
	mov.u32 	%r174, %r172;
$L__BB0_6:
	fma.rn.f32 	%f8, %f28, %f131, %f3;
	st.global.f32 	[%rd8+-4], %f8;
	ld.global.f32 	%f9, [%rd28+-4];
	setp.leu.f32 	%p8, %f8, %f9;
	@%p8 bra 	$L__BB0_8;
	sub.f32 	%f62, %f8, %f9;
	st.global.f32 	[%rd8+-4], %f62;
	bra.uni 	$L__BB0_10;
$L__BB0_8:
	setp.geu.f32 	%p9, %f8, 0f00000000;
	@%p9 bra 	$L__BB0_10;
	add.f32 	%f61, %f9, %f8;
	st.global.f32 	[%rd8+-4], %f61;
$L__BB0_10:
	setp.ne.s32 	%p10, %r169, 1;
	ld.global.f32 	%f63, [%rd8];
	ld.global.f32 	%f64, [%rd7];
	fma.rn.f32 	%f10, %f27, %f64, %f63;
	mov.b32 	%r169, 0;
	mov.u32 	%r170, %r156;
	mov.u32 	%r171, %r157;
	mov.u32 	%r172, %r158;
	mov.f32 	%f133, %f134;
	@%p10 bra 	$L__BB0_12;
	shr.u32 	%r105, %r174, 2;
	xor.b32  	%r106, %r105, %r174;
	shl.b32 	%r107, %r156, 4;
	shl.b32 	%r108, %r106, 1;
	xor.b32  	%r109, %r107, %r108;
	xor.b32  	%r110, %r109, %r156;
	xor.b32  	%r171, %r110, %r106;
	add.s32 	%r111, %r175, %r171;
	add.s32 	%r112, %r111, 362437;
	shr.u32 	%r113, %r173, 2;
	xor.b32  	%r114, %r113, %r173;
	shl.b32 	%r115, %r171, 4;
	shl.b32 	%r116, %r114, 1;
	xor.b32  	%r117, %r116, %r115;
	xor.b32  	%r118, %r117, %r114;
	xor.b32  	%r170, %r118, %r171;
	add.s32 	%r175, %r175, 724874;
	add.s32 	%r119, %r170, %r175;
	cvt.rn.f32.u32 	%f65, %r112;
	fma.rn.f32 	%f66, %f65, 0f2F800000, 0f2F000000;
	cvt.rn.f32.u32 	%f67, %r119;
	fma.rn.f32 	%f68, %f67, 0f30C90FDB, 0f30490FDB;
	setp.lt.f32 	%p11, %f66, 0f00800000;
	mul.f32 	%f69, %f66, 0f4B000000;
	selp.f32 	%f70, %f69, %f66, %p11;
	selp.f32 	%f71, 0fC1B80000, 0f00000000, %p11;
	mov.b32 	%r120, %f70;
	add.s32 	%r121, %r120, -1059760811;
	and.b32  	%r122, %r121, -8388608;
	sub.s32 	%r123, %r120, %r122;
	mov.b32 	%f72, %r123;
	cvt.rn.f32.s32 	%f73, %r122;
	fma.rn.f32 	%f74, %f73, 0f34000000, %f71;
	add.f32 	%f75, %f72, 0fBF800000;
	fma.rn.f32 	%f76, %f75, 0fBE055027, 0f3E1039F6;
	fma.rn.f32 	%f77, %f76, %f75, 0fBDF8CDCC;
	fma.rn.f32 	%f78, %f77, %f75, 0f3E0F2955;
	fma.rn.f32 	%f79, %f78, %f75, 0fBE2AD8B9;
	fma.rn.f32 	%f80, %f79, %f75, 0f3E4CED0B;
	fma.rn.f32 	%f81, %f80, %f75, 0fBE7FFF22;
	fma.rn.f32 	%f82, %f81, %f75, 0f3EAAAA78;
	fma.rn.f32 	%f83, %f82, %f75, 0fBF000000;
	mul.f32 	%f84, %f75, %f83;
	fma.rn.f32 	%f85, %f84, %f75, %f75;
	fma.rn.f32 	%f86, %f74, 0f3F317218, %f85;
	setp.gt.u32 	%p12, %r120, 2139095039;
	fma.rn.f32 	%f87, %f70, 0f7F800000, 0f7F800000;
	selp.f32 	%f88, %f87, %f86, %p12;
	setp.eq.f32 	%p13, %f70, 0f00000000;
	mul.f32 	%f89, %f88, 0fC0000000;
	selp.f32 	%f90, 0f7F800000, %f89, %p13;
	sqrt.rn.f32 	%f91, %f90;
	sin.approx.f32 	%f92, %f68;
	cos.approx.f32 	%f93, %f68;
	mul.f32 	%f133, %f91, %f92;
	mul.f32 	%f134, %f91, %f93;
	mov.b32 	%r169, 1;
	mov.u32 	%r172, %r156;
	mov.u32 	%r173, %r157;
	mov.u32 	%r174, %r158;
$L__BB0_12:
	fma.rn.f32 	%f15, %f28, %f133, %f10;
	st.global.f32 	[%rd8], %f15;
	ld.global.f32 	%f16, [%rd28];
	setp.gt.f32 	%p14, %f15, %f16;
	@%p14 bra 	$L__BB0_15;
	setp.geu.f32 	%p15, %f15, 0f00000000;
	@%p15 bra 	$L__BB0_16;
	add.f32 	%f94, %f16, %f15;
	st.global.f32 	[%rd8], %f94;
	bra.uni 	$L__BB0_16;
$L__BB0_15:
	sub.f32 	%f95, %f15, %f16;
	st.global.f32 	[%rd8], %f95;
$L__BB0_16:
	add.s32 	%r148, %r148, 2;
	add.s64 	%rd28, %rd28, 8;
	add.s32 	%r147, %r147, 2;
	setp.ne.s32 	%p16, %r148, 0;
	@%p16 bra 	$L__BB0_4;
$L__BB0_17:
	and.b32  	%r124, %r77, 1;
	setp.eq.b32 	%p17, %r124, 1;
	not.pred 	%p18, %p17;
	@%p18 bra 	$L__BB0_24;
	add.s32 	%r126, %r176, %r12;
	mul.wide.s32 	%rd24, %r126, 4;
	add.s64 	%rd10, %rd3, %rd24;
	ld.global.f32 	%f96, [%rd10];
	add.s64 	%rd25, %rd2, %rd24;
	ld.global.f32 	%f97, [%rd25];
	fma.rn.f32 	%f19, %f27, %f97, %f96;
	setp.eq.s32 	%p19, %r169, 1;
	mov.b32 	%r169, 0;
	mov.u32 	%r185, %r170;
	mov.u32 	%r186, %r171;
	mov.u32 	%r187, %r172;
	mov.f32 	%f137, %f134;
	@%p19 bra 	$L__BB0_20;
	shr.u32 	%r128, %r174, 2;
	xor.b32  	%r129, %r128, %r174;
	shl.b32 	%r130, %r170, 4;
	shl.b32 	%r131, %r129, 1;
	xor.b32  	%r132, %r130, %r131;
	xor.b32  	%r133, %r132, %r170;
	xor.b32  	%r186, %r133, %r129;
	add.s32 	%r134, %r175, %r186;
	add.s32 	%r135, %r134, 362437;
	shr.u32 	%r136, %r173, 2;
	xor.b32  	%r137, %r136, %r173;
	shl.b32 	%r138, %r186, 4;
	shl.b32 	%r139, %r137, 1;
	xor.b32  	%r140, %r139, %r138;
	xor.b32  	%r141, %r140, %r137;
	xor.b32  	%r185, %r141, %r186;
	add.s32 	%r175, %r175, 724874;
	add.s32 	%r142, %r185, %r175;
	cvt.rn.f32.u32 	%f98, %r135;
	fma.rn.f32 	%f99, %f98, 0f2F800000, 0f2F000000;
	cvt.rn.f32.u32 	%f100, %r142;
	fma.rn.f32 	%f101, %f100, 0f30C90FDB, 0f30490FDB;
	setp.lt.f32 	%p20, %f99, 0f00800000;
	mul.f32 	%f102, %f99, 0f4B000000;
	selp.f32 	%f103, %f102, %f99, %p20;
	selp.f32 	%f104, 0fC1B80000, 0f00000000, %p20;
	mov.b32 	%r143, %f103;
	add.s32 	%r144, %r143, -1059760811;
	and.b32  	%r145, %r144, -8388608;
	sub.s32 	%r146, %r143, %r145;
	mov.b32 	%f105, %r146;
	cvt.rn.f32.s32 	%f106, %r145;
	fma.rn.f32 	%f107, %f106, 0f34000000, %f104;
	add.f32 	%f108, %f105, 0fBF800000;
	fma.rn.f32 	%f109, %f108, 0fBE055027, 0f3E1039F6;
	fma.rn.f32 	%f110, %f109, %f108, 0fBDF8CDCC;
	fma.rn.f32 	%f111, %f110, %f108, 0f3E0F2955;
	fma.rn.f32 	%f112, %f111, %f108, 0fBE2AD8B9;
	fma.rn.f32 	%f113, %f112, %f108, 0f3E4CED0B;
	fma.rn.f32 	%f114, %f113, %f108, 0fBE7FFF22;
	fma.rn.f32 	%f115, %f114, %f108, 0f3EAAAA78;
	fma.rn.f32 	%f116, %f115, %f108, 0fBF000000;
	mul.f32 	%f117, %f108, %f116;
	fma.rn.f32 	%f118, %f117, %f108, %f108;
	fma.rn.f32 	%f119, %f107, 0f3F317218, %f118;
	setp.gt.u32 	%p21, %r143, 2139095039;
	fma.rn.f32 	%f120, %f103, 0f7F800000, 0f7F800000;
	selp.f32 	%f121, %f120, %f119, %p21;
	setp.eq.f32 	%p22, %f103, 0f00000000;
	mul.f32 	%f122, %f121, 0fC0000000;
	selp.f32 	%f123, 0f7F800000, %f122, %p22;
	sqrt.rn.f32 	%f124, %f123;
	sin.approx.f32 	%f125, %f101;
	cos.approx.f32 	%f126, %f101;
	mul.f32 	%f137, %f124, %f125;
	mul.f32 	%f134, %f124, %f126;
	mov.b32 	%r169, 1;
	mov.u32 	%r187, %r170;
	mov.u32 	%r173, %r171;
	mov.u32 	%r174, %r172;
$L__BB0_20:
	fma.rn.f32 	%f24, %f28, %f137, %f19;
	st.global.f32 	[%rd10], %f24;
	mul.wide.u32 	%rd26, %r176, 4;
	add.s64 	%rd27, %rd1, %rd26;
	ld.global.f32 	%f25, [%rd27];
	setp.gt.f32 	%p23, %f24, %f25;
	@%p23 bra 	$L__BB0_23;
	setp.geu.f32 	%p24, %f24, 0f00000000;
	mov.u32 	%r170, %r185;
	mov.u32 	%r171, %r186;
	mov.u32 	%r172, %r187;
	@%p24 bra 	$L__BB0_24;
	add.f32 	%f127, %f25, %f24;
	st.global.f32 	[%rd10], %f127;
	mov.u32 	%r170, %r185;
	mov.u32 	%r171, %r186;
	mov.u32 	%r172, %r187;
	bra.uni 	$L__BB0_24;
$L__BB0_23:
	sub.f32 	%f128, %f24, %f25;
	st.global.f32 	[%rd10], %f128;
	mov.u32 	%r170, %r185;
	mov.u32 	%r171, %r186;
	mov.u32 	%r172, %r187;
$L__BB0_24:
	st.global.v2.u32 	[%rd4], {%r175, %r174};
	st.global.v2.u32 	[%rd4+8], {%r173, %r172};
	st.global.v2.u32 	[%rd4+16], {%r171, %r170};
	st.global.v2.u32 	[%rd4+24], {%r169, %r10};
	st.global.f32 	[%rd4+32], %f134;
	st.global.f64 	[%rd4+40], %fd1;
$L__BB0_25:
	ret;

}


// ===== COMPILED SASS (sm_100) =====

	.target	sm_100

	.elftype	@"ET_EXEC"


//--------------------- .note.nv.tkinfo           --------------------------
	.section	.note.nv.tkinfo,"",@"SHT_NOTE"
	.sectionflags	@"SHF_NOTE_NV_TKINFO"
	.tkinfo
        /*0018*/ 	.word	0x00000002
        /*0030*/ 	.string	""
        /*0030*/ 	.string	"ptxas"
        /*0030*/ 	.string	"Cuda compilation tools, release 13.0, V13.0.88"
        /*0030*/ 	.string	"Build cuda_13.0.r13.0/compiler.36424714_0"
        /*0030*/ 	.string	"-arch sm_100 -m 64 "



//--------------------- .note.nv.cuinfo           --------------------------
	.section	.note.nv.cuinfo,"",@"SHT_NOTE"
	.sectionflags	@"SHF_NOTE_NV_CUINFO"
        /*0018*/ 	.short	0x0002
        /*001a*/ 	.short	0x0064
        /*001c*/ 	.short	0x0082
	.zero		2


//--------------------- .nv.info                  --------------------------
	.section	.nv.info,"",@"SHT_CUDA_INFO"
	.align	4


	//----- nvinfo : EIATTR_REGCOUNT
	.align		4
        /*0000*/ 	.byte	0x04, 0x2f
        /*0002*/ 	.short	(.L_10 - .L_9)
	.align		4
.L_9:
        /*0004*/ 	.word	index@(_Z15d_EM_integratorPfS_ffS_S_PiiiP17curandStateXORWOW)
        /*0008*/ 	.word	0x00000020


	//----- nvinfo : EIATTR_FRAME_SIZE
	.align		4
.L_10:
        /*000c*/ 	.byte	0x04, 0x11
        /*000e*/ 	.short	(.L_12 - .L_11)
	.align		4
.L_11:
        /*0010*/ 	.word	index@($__internal_0_$__cuda_sm20_sqrt_rn_f32_slowpath)
        /*0014*/ 	.word	0x00000000


	//----- nvinfo : EIATTR_FRAME_SIZE
	.align		4
.L_12:
        /*0018*/ 	.byte	0x04, 0x11
        /*001a*/ 	.short	(.L_14 - .L_13)
	.align		4
.L_13:
        /*001c*/ 	.word	index@(_Z15d_EM_integratorPfS_ffS_S_PiiiP17curandStateXORWOW)
        /*0020*/ 	.word	0x00000000


	//----- nvinfo : EIATTR_MIN_STACK_SIZE
	.align		4
.L_14:
        /*0024*/ 	.byte	0x04, 0x12
        /*0026*/ 	.short	(.L_16 - .L_15)
	.align		4
.L_15:
        /*0028*/ 	.word	index@(_Z15d_EM_integratorPfS_ffS_S_PiiiP17curandStateXORWOW)
        /*002c*/ 	.word	0x00000000
.L_16:


//--------------------- .nv.compat                --------------------------
	.section	.nv.compat,"",@"SHT_CUDA_COMPAT_INFO"
	.align	4
        /*0000*/ 	.byte	0x02, 0x09, 0x00, 0x00, 0x02, 0x02, 0x01, 0x00, 0x02, 0x05, 0x05, 0x00, 0x03, 0x07, 0x01, 0x01
        /*0010*/ 	.byte	0x02, 0x03, 0x00, 0x00, 0x02, 0x06, 0x01, 0x00, 0x04, 0x0b, 0x08, 0x00, 0x01, 0x00, 0x00, 0x00
        /*0020*/ 	.byte	0x00, 0x00, 0x00, 0x00


//--------------------- .nv.info._Z15d_EM_integratorPfS_ffS_S_PiiiP17curandStateXORWOW --------------------------
	.section	.nv.info._Z15d_EM_integratorPfS_ffS_S_PiiiP17curandStateXORWOW,"",@"SHT_CUDA_INFO"
	.sectionflags	@""
	.align	4


	//----- nvinfo : EIATTR_CUDA_API_VERSION
	.align		4
        /*0000*/ 	.byte	0x04, 0x37
        /*0002*/ 	.short	(.L_18 - .L_17)
.L_17:
        /*0004*/ 	.word	0x00000082


	//----- nvinfo : EIATTR_KPARAM_INFO
	.align		4
.L_18:
        /*0008*/ 	.byte	0x04, 0x17
        /*000a*/ 	.short	(.L_20 - .L_19)
.L_19:
        /*000c*/ 	.word	0x00000000
        /*0010*/ 	.short	0x0009
        /*0012*/ 	.short	0x0038
        /*0014*/ 	.byte	0x00, 0xf5, 0x21, 0x00


	//----- nvinfo : EIATTR_KPARAM_INFO
	.align		4
.L_20:
        /*0018*/ 	.byte	0x04, 0x17
        /*001a*/ 	.short	(.L_22 - .L_21)
.L_21:
        /*001c*/ 	.word	0x00000000
        /*0020*/ 	.short	0x0008
        /*0022*/ 	.short	0x0034
        /*0024*/ 	.byte	0x00, 0xf0, 0x11, 0x00


	//----- nvinfo : EIATTR_KPARAM_INFO
	.align		4
.L_22:
        /*0028*/ 	.byte	0x04, 0x17
        /*002a*/ 	.short	(.L_24 - .L_23)
.L_23:
        /*002c*/ 	.word	0x00000000
        /*0030*/ 	.short	0x0007
        /*0032*/ 	.short	0x0030
        /*0034*/ 	.byte	0x00, 0xf0, 0x11, 0x00


	//----- nvinfo : EIATTR_KPARAM_INFO
	.align		4
.L_24:
        /*0038*/ 	.byte	0x04, 0x17
        /*003a*/ 	.short	(.L_26 - .L_25)
.L_25:
        /*003c*/ 	.word	0x00000000
        /*0040*/ 	.short	0x0006
        /*0042*/ 	.short	0x0028
        /*0044*/ 	.byte	0x00, 0xf5, 0x21, 0x00


	//----- nvinfo : EIATTR_KPARAM_INFO
	.align		4
.L_26:
        /*0048*/ 	.byte	0x04, 0x17
        /*004a*/ 	.short	(.L_28 - .L_27)
.L_27:
        /*004c*/ 	.word	0x00000000
        /*0050*/ 	.short	0x0005
        /*0052*/ 	.short	0x0020
        /*0054*/ 	.byte	0x00, 0xf5, 0x21, 0x00


	//----- nvinfo : EIATTR_KPARAM_INFO
	.align		4
.L_28:
        /*0058*/ 	.byte	0x04, 0x17
        /*005a*/ 	.short	(.L_30 - .L_29)
.L_29:
        /*005c*/ 	.word	0x00000000
        /*0060*/ 	.short	0x0004
        /*0062*/ 	.short	0x0018
        /*0064*/ 	.byte	0x00, 0xf5, 0x21, 0x00


	//----- nvinfo : EIATTR_KPARAM_INFO
	.align		4
.L_30:
        /*0068*/ 	.byte	0x04, 0x17
        /*006a*/ 	.short	(.L_32 - .L_31)
.L_31:
        /*006c*/ 	.word	0x00000000
        /*0070*/ 	.short	0x0003
        /*0072*/ 	.short	0x0014
        /*0074*/ 	.byte	0x00, 0xf0, 0x11, 0x00


	//----- nvinfo : EIATTR_KPARAM_INFO
	.align		4
.L_32:
        /*0078*/ 	.byte	0x04, 0x17
        /*007a*/ 	.short	(.L_34 - .L_33)
.L_33:
        /*007c*/ 	.word	0x00000000
        /*0080*/ 	.short	0x0002
        /*0082*/ 	.short	0x0010
        /*0084*/ 	.byte	0x00, 0xf0, 0x11, 0x00


	//----- nvinfo : EIATTR_KPARAM_INFO
	.align		4
.L_34:
        /*0088*/ 	.byte	0x04, 0x17
        /*008a*/ 	.short	(.L_36 - .L_35)
.L_35:
        /*008c*/ 	.word	0x00000000
        /*0090*/ 	.short	0x0001
        /*0092*/ 	.short	0x0008
        /*0094*/ 	.byte	0x00, 0xf5, 0x21, 0x00


	//----- nvinfo : EIATTR_KPARAM_INFO
	.align		4
.L_36:
        /*0098*/ 	.byte	0x04, 0x17
        /*009a*/ 	.short	(.L_38 - .L_37)
.L_37:
        /*009c*/ 	.word	0x00000000
        /*00a0*/ 	.short	0x0000
        /*00a2*/ 	.short	0x0000
        /*00a4*/ 	.byte	0x00, 0xf5, 0x21, 0x00


	//----- nvinfo : EIATTR_SPARSE_MMA_MASK
	.align		4
.L_38:
        /*00a8*/ 	.byte	0x03, 0x50
        /*00aa*/ 	.short	0x0000


	//----- nvinfo : EIATTR_MAXREG_COUNT
	.align		4
        /*00ac*/ 	.byte	0x03, 0x1b
        /*00ae*/ 	.short	0x00ff


	//----- nvinfo : EIATTR_MERCURY_ISA_VERSION
	.align		4
        /*00b0*/ 	.byte	0x03, 0x5f
        /*00b2*/ 	.short	0x0101


	//----- nvinfo : EIATTR_VRC_CTA_INIT_COUNT
	.align		4
        /*00b4*/ 	.byte	0x02, 0x4a
	.zero		1
	.zero		1


	//----- nvinfo : EIATTR_EXIT_INSTR_OFFSETS
	.align		4
        /*00b8*/ 	.byte	0x04, 0x1c
        /*00ba*/ 	.short	(.L_40 - .L_39)


	//   ....[0]....
.L_39:
        /*00bc*/ 	.word	0x00000070


	//   ....[1]....
        /*00c0*/ 	.word	0x000016a0


	//----- nvinfo : EIATTR_CRS_STACK_SIZE
	.align		4
.L_40:
        /*00c4*/ 	.byte	0x04, 0x1e
        /*00c6*/ 	.short	(.L_42 - .L_41)
.L_41:
        /*00c8*/ 	.word	0x00000000


	//----- nvinfo : EIATTR_CBANK_PARAM_SIZE
	.align		4
.L_42:
        /*00cc*/ 	.byte	0x03, 0x19
        /*00ce*/ 	.short	0x0040


	//----- nvinfo : EIATTR_PARAM_CBANK
	.align		4
        /*00d0*/ 	.byte	0x04, 0x0a
        /*00d2*/ 	.short	(.L_44 - .L_43)
	.align		4
.L_43:
        /*00d4*/ 	.word	index@(.nv.constant0._Z15d_EM_integratorPfS_ffS_S_PiiiP17curandStateXORWOW)
        /*00d8*/ 	.short	0x0380
        /*00da*/ 	.short	0x0040


	//----- nvinfo : EIATTR_SW_WAR
	.align		4
.L_44:
        /*00dc*/ 	.byte	0x04, 0x36
        /*00de*/ 	.short	(.L_46 - .L_45)
.L_45:
        /*00e0*/ 	.word	0x00000008
.L_46:


//--------------------- .nv.callgraph             --------------------------
	.section	.nv.callgraph,"",@"SHT_CUDA_CALLGRAPH"
	.align	4
	.sectionentsize	8
	.align		4
        /*0000*/ 	.word	0x00000000
	.align		4
        /*0004*/ 	.word	0xffffffff
	.align		4
        /*0008*/ 	.word	0x00000000
	.align		4
        /*000c*/ 	.word	0xfffffffe
	.align		4
        /*0010*/ 	.word	0x00000000
	.align		4
        /*0014*/ 	.word	0xfffffffd
	.align		4
        /*0018*/ 	.word	0x00000000
	.align		4
        /*001c*/ 	.word	0xfffffffc


//--------------------- .nv.constant4             --------------------------
	.section	.nv.constant4,"a",@progbits
	.align	8
	.align		8
.nv.constant4:
        /*0000*/ 	.dword	precalc_xorwow_matrix
	.align		8
        /*0008*/ 	.dword	precalc_xorwow_offset_matrix
	.align		8
        /*0010*/ 	.dword	mrg32k3aM1
	.align		8
        /*0018*/ 	.dword	mrg32k3aM2
	.align		8
        /*0020*/ 	.dword	mrg32k3aM1SubSeq
	.align		8
        /*0028*/ 	.dword	mrg32k3aM2SubSeq
	.align		8
        /*0030*/ 	.dword	mrg32k3aM1Seq
	.align		8
        /*0038*/ 	.dword	mrg32k3aM2Seq


//--------------------- .nv.constant3             --------------------------
	.section	.nv.constant3,"a",@progbits
	.align	8
.nv.constant3:
	.type		__cr_lgamma_table,@object
	.size		__cr_lgamma_table,(.L_8 - __cr_lgamma_table)
__cr_lgamma_table:
        /*0000*/ 	.byte	0x00, 0x00, 0x00, 0x00, 0x00, 0x00, 0x00, 0x00, 0x00, 0x00, 0x00, 0x00, 0x00, 0x00, 0x00, 0x00
        /*0010*/ 	.byte	0xef, 0x39, 0xfa, 0xfe, 0x42, 0x2e, 0xe6, 0x3f, 0x02, 0x20, 0x2a, 0xfa, 0x0b, 0xab, 0xfc, 0x3f
        /*0020*/ 	.byte	0xf9, 0x2c, 0x92, 0x7c, 0xa7, 0x6c, 0x09, 0x40, 0xc9, 0x79, 0x44, 0x3c, 0x64, 0x26, 0x13, 0x40
        /*0030*/ 	.byte	0xca, 0x01, 0xcf, 0x3a, 0x27, 0x51, 0x1a, 0x40, 0x30, 0xcc, 0x2d, 0xf3, 0xe1, 0x0c, 0x21, 0x40
        /*0040*/ 	.byte	0x0d, 0xb7, 0xfc, 0x82, 0x8e, 0x35, 0x25, 0x40
.L_8:


//--------------------- .text._Z15d_EM_integratorPfS_ffS_S_PiiiP17curandStateXORWOW --------------------------
	.section	.text._Z15d_EM_integratorPfS_ffS_S_PiiiP17curandStateXORWOW,"ax",@progbits
	.align	128
        .global         _Z15d_EM_integratorPfS_ffS_S_PiiiP17curandStateXORWOW
        .type           _Z15d_EM_integratorPfS_ffS_S_PiiiP17curandStateXORWOW,@function
        .size           _Z15d_EM_integratorPfS_ffS_S_PiiiP17curandStateXORWOW,(.L_x_27 - _Z15d_EM_integratorPfS_ffS_S_PiiiP17curandStateXORWOW)
        .other          _Z15d_EM_integratorPfS_ffS_S_PiiiP17curandStateXORWOW,@"STO_CUDA_ENTRY STV_DEFAULT"
_Z15d_EM_integratorPfS_ffS_S_PiiiP17curandStateXORWOW:
.text._Z15d_EM_integratorPfS_ffS_S_PiiiP17curandStateXORWOW:
[----:B------:R-:W-:Y:S01]  /*0000*/  LDC R1, c[0x0][0x37c] ;  /* 0x0000df00ff017b82 */ /* 0x000fe20000000800 */
[----:B------:R-:W0:Y:S07]  /*0010*/  S2R R0, SR_TID.X ;  /* 0x0000000000007919 */ /* 0x000e2e0000002100 */
[----:B------:R-:W0:Y:S01]  /*0020*/  S2UR UR4, SR_CTAID.X ;  /* 0x00000000000479c3 */ /* 0x000e220000002500 */
[----:B------:R-:W1:Y:S07]  /*0030*/  LDCU UR5, c[0x0][0x3b0] ;  /* 0x00007600ff0577ac */ /* 0x000e6e0008000800 */
[----:B------:R-:W0:Y:S02]  /*0040*/  LDC R5, c[0x0][0x360] ;  /* 0x0000d800ff057b82 */ /* 0x000e240000000800 */
[----:B0-----:R-:W-:-:S05]  /*0050*/  IMAD R5, R5, UR4, R0 ;  /* 0x0000000405057c24 */ /* 0x001fca000f8e0200 */
[----:B-1----:R-:W-:-:S13]  /*0060*/  ISETP.GE.AND P0, PT, R5, UR5, PT ;  /* 0x0000000505007c0c */ /* 0x002fda000bf06270 */
[----:B------:R-:W-:Y:S05]  /*0070*/  @P0 EXIT ;  /* 0x000000000000094d */ /* 0x000fea0003800000 */
[----:B------:R-:W0:Y:S01]  /*0080*/  LDC.64 R2, c[0x0][0x3a8] ;  /* 0x0000ea00ff027b82 */ /* 0x000e220000000a00 */
[----:B------:R-:W1:Y:S01]  /*0090*/  LDCU.64 UR8, c[0x0][0x358] ;  /* 0x00006b00ff0877ac */ /* 0x000e620008000a00 */
[----:B------:R-:W2:Y:S06]  /*00a0*/  LDCU UR4, c[0x0][0x3b4] ;  /* 0x00007680ff0477ac */ /* 0x000eac0008000800 */
[----:B------:R-:W3:Y:S01]  /*00b0*/  LDC.64 R20, c[0x0][0x3b8] ;  /* 0x0000ee00ff147b82 */ /* 0x000ee20000000a00 */
[----:B0-----:R-:W-:-:S06]  /*00c0*/  IMAD.WIDE R2, R5, 0x4, R2 ;  /* 0x0000000405027825 */ /* 0x001fcc00078e0202 */
[----:B-1----:R-:W3:Y:S01]  /*00d0*/  LDG.E R3, desc[UR8][R2.64] ;  /* 0x0000000802037981 */ /* 0x002ee2000c1e1900 */
[----:B--2---:R-:W-:Y:S01]  /*00e0*/  UISETP.GE.AND UP0, UPT, UR4, 0x1, UPT ;  /* 0x000000010400788c */ /* 0x004fe2000bf06270 */
[----:B---3--:R-:W-:-:S05]  /*00f0*/  IMAD.WIDE R20, R3, 0x30, R20 ;  /* 0x0000003003147825 */ /* 0x008fca00078e0214 */
[----:B------:R0:W5:Y:S04]  /*0100*/  LDG.E R0, desc[UR8][R20.64+0x20] ;  /* 0x0000200814007981 */ /* 0x000168000c1e1900 */
[----:B------:R0:W5:Y:S04]  /*0110*/  LDG.E.64 R18, desc[UR8][R20.64+0x28] ;  /* 0x0000280814127981 */ /* 0x000168000c1e1b00 */
[----:B------:R0:W5:Y:S04]  /*0120*/  LDG.E.64 R16, desc[UR8][R20.64] ;  /* 0x0000000814107981 */ /* 0x000168000c1e1b00 */
[----:B------:R0:W5:Y:S04]  /*0130*/  LDG.E.64 R14, desc[UR8][R20.64+0x8] ;  /* 0x00000808140e7981 */ /* 0x000168000c1e1b00 */
[----:B------:R0:W5:Y:S04]  /*0140*/  LDG.E.64 R12, desc[UR8][R20.64+0x10] ;  /* 0x00001008140c7981 */ /* 0x000168000c1e1b00 */
[----:B------:R0:W5:Y:S01]  /*0150*/  LDG.E.64 R10, desc[UR8][R20.64+0x18] ;  /* 0x00001808140a7981 */ /* 0x000162000c1e1b00 */
[----:B------:R-:W-:Y:S05]  /*0160*/  BRA.U !UP0, `(.L_x_0) ;  /* 0x0000001508347547 */ /* 0x000fea000b800000 */
[----:B------:R-:W-:Y:S02]  /*0170*/  UISETP.NE.AND UP0, UPT, UR4, 0x1, UPT ;  /* 0x000000010400788c */ /* 0x000fe4000bf05270 */
[----:B------:R-:W-:Y:S02]  /*0180*/  IMAD R2, R3, UR4, RZ ;  /* 0x0000000403027c24 */ /* 0x000fe4000f8e02ff */
[----:B------:R-:W-:-:S05]  /*0190*/  HFMA2 R3, -RZ, RZ, 0, 0 ;  /* 0x00000000ff037431 */ /* 0x000fca00000001ff */
[----:B------:R-:W-:Y:S05]  /*01a0*/  BRA.U !UP0, `(.L_x_1) ;  /* 0x0000000d08487547 */ /* 0x000fea000b800000 */
[----:B------:R-:W1:Y:S01]  /*01b0*/  LDCU.64 UR6, c[0x0][0x398] ;  /* 0x00007300ff0677ac */ /* 0x000e620008000a00 */
[----:B------:R-:W-:Y:S01]  /*01c0*/  MOV R4, R2 ;  /* 0x0000000200047202 */ /* 0x000fe20000000f00 */
[----:B------:R-:W-:Y:S01]  /*01d0*/  ULOP3.LUT UR4, UR4, 0x7ffffffe, URZ, 0xc0, !UPT ;  /* 0x7ffffffe04047892 */ /* 0x000fe2000f8ec0ff */
[----:B------:R-:W2:Y:S05]  /*01e0*/  LDCU UR10, c[0x0][0x390] ;  /* 0x00007200ff0a77ac */ /* 0x000eaa0008000800 */
[----:B------:R-:W-:Y:S01]  /*01f0*/  IMAD.U32 R3, RZ, RZ, UR4 ;  /* 0x00000004ff037e24 */ /* 0x000fe2000f8e00ff */
[----:B------:R-:W3:Y:S01]  /*0200*/  LDCU UR11, c[0x0][0x394] ;  /* 0x00007280ff0b77ac */ /* 0x000ee20008000800 */
[----:B-1----:R-:W-:-:S04]  /*0210*/  UIADD3 UR5, UP0, UPT, UR6, 0x4, URZ ;  /* 0x0000000406057890 */ /* 0x002fc8000ff1e0ff */
[----:B------:R-:W-:Y:S02]  /*0220*/  UIADD3.X UR6, UPT, UPT, URZ, UR7, URZ, UP0, !UPT ;  /* 0x00000007ff067290 */ /* 0x000fe400087fe4ff */
[----:B------:R-:W-:Y:S01]  /*0230*/  MOV R22, UR5 ;  /* 0x0000000500167c02 */ /* 0x000fe20008000f00 */
[----:B------:R-:W-:-:S03]  /*0240*/  UIADD3 UR7, UPT, UPT, -UR4, URZ, URZ ;  /* 0x000000ff04077290 */ /* 0x000fc6000fffe1ff */
[----:B--23--:R-:W-:-:S09]  /*0250*/  IMAD.U32 R23, RZ, RZ, UR6 ;  /* 0x00000006ff177e24 */ /* 0x00cfd2000f8e00ff */
.L_x_17:
[----:B-1----:R-:W1:Y:S08]  /*0260*/  LDC.64 R28, c[0x0][0x388] ;  /* 0x0000e200ff1c7b82 */ /* 0x002e700000000a00 */
[----:B--2---:R-:W2:Y:S01]  /*0270*/  LDC.64 R8, c[0x0][0x380] ;  /* 0x0000e000ff087b82 */ /* 0x004ea20000000a00 */
[----:B-1----:R-:W-:-:S05]  /*0280*/  IMAD.WIDE R28, R4, 0x4, R28 ;  /* 0x00000004041c7825 */ /* 0x002fca00078e021c */
[----:B------:R-:W3:Y:S01]  /*0290*/  LDG.E R5, desc[UR8][R28.64] ;  /* 0x000000081c057981 */ /* 0x000ee2000c1e1900 */
[----:B--2---:R-:W-:-:S05]  /*02a0*/  IMAD.WIDE R8, R4, 0x4, R8 ;  /* 0x0000000404087825 */ /* 0x004fca00078e0208 */
[----:B------:R-:W3:Y:S01]  /*02b0*/  LDG.E R24, desc[UR8][R8.64] ;  /* 0x0000000808187981 */ /* 0x000ee2000c1e1900 */
[----:B-----5:R-:W-:Y:S01]  /*02c0*/  ISETP.NE.AND P0, PT, R10, 0x1, PT ;  /* 0x000000010a00780c */ /* 0x020fe20003f05270 */
[----:B------:R-:W-:Y:S01]  /*02d0*/  UIADD3 UR7, UPT, UPT, UR7, 0x2, URZ ;  /* 0x0000000207077890 */ /* 0x000fe2000fffe0ff */
[----:B------:R-:W-:Y:S03]  /*02e0*/  BSSY.RECONVERGENT B0, `(.L_x_2) ;  /* 0x000004d000007945 */ /* 0x000fe60003800200 */
[----:B------:R-:W-:Y:S01]  /*02f0*/  UISETP.NE.AND UP0, UPT, UR7, URZ, UPT ;  /* 0x000000ff0700728c */ /* 0x000fe2000bf05270 */
[----:B------:R-:W-:Y:S01]  /*0300*/  MOV R6, R12 ;  /* 0x0000000c00067202 */ /* 0x000fe20000000f00 */
[----:B------:R-:W-:Y:S01]  /*0310*/  IMAD.MOV.U32 R7, RZ, RZ, R15 ;  /* 0x000000ffff077224 */ /* 0x000fe200078e000f */
[----:B------:R-:W-:Y:S01]  /*0320*/  MOV R25, R0 ;  /* 0x0000000000197202 */ /* 0x000fe20000000f00 */
[----:B---3--:R-:W-:Y:S01]  /*0330*/  FFMA R24, R5, UR10, R24 ;  /* 0x0000000a05187c23 */ /* 0x008fe20008000018 */
[----:B------:R-:W-:-:S03]  /*0340*/  MOV R5, R13 ;  /* 0x0000000d00057202 */ /* 0x000fc60000000f00 */
[----:B------:R-:W-:Y:S05]  /*0350*/  @!P0 BRA `(.L_x_3) ;  /* 0x0000000400148947 */ /* 0x000fea0003800000 */
[----:B------:R-:W-:Y:S01]  /*0360*/  SHF.R.U32.HI R0, RZ, 0x2, R17 ;  /* 0x00000002ff007819 */ /* 0x000fe20000011611 */
[----:B------:R-:W-:Y:S01]  /*0370*/  BSSY.RECONVERGENT B1, `(.L_x_4) ;  /* 0x000003b000017945 */ /* 0x000fe20003800200 */
[----:B------:R-:W-:Y:S02]  /*0380*/  SHF.L.U32 R6, R13, 0x4, RZ ;  /* 0x000000040d067819 */ /* 0x000fe400000006ff */
[----:B------:R-:W-:-:S05]  /*0390*/  LOP3.LUT R0, R0, R17, RZ, 0x3c, !PT ;  /* 0x0000001100007212 */ /* 0x000fca00078e3cff */
[----:B------:R-:W-:-:S05]  /*03a0*/  IMAD.SHL.U32 R5, R0, 0x2, RZ ;  /* 0x0000000200057824 */ /* 0x000fca00078e00ff */
[----:B------:R-:W-:-:S04]  /*03b0*/  LOP3.LUT R5, R13, R6, R5, 0x96, !PT ;  /* 0x000000060d057212 */ /* 0x000fc800078e9605 */
[----:B------:R-:W-:Y:S01]  /*03c0*/  LOP3.LUT R6, R5, R0, RZ, 0x3c, !PT ;  /* 0x0000000005067212 */ /* 0x000fe200078e3cff */
[----:B------:R-:W-:-:S03]  /*03d0*/  HFMA2 R5, -RZ, RZ, 0.1171875, 0 ;  /* 0x2f800000ff057431 */ /* 0x000fc600000001ff */
[C---:B------:R-:W-:Y:S02]  /*03e0*/  IADD3 R0, PT, PT, R16.reuse, 0x587c5, R6 ;  /* 0x000587c510007810 */ /* 0x040fe40007ffe006 */
[----:B------:R-:W-:Y:S02]  /*03f0*/  IADD3 R16, PT, PT, R16, 0xb0f8a, RZ ;  /* 0x000b0f8a10107810 */ /* 0x000fe40007ffe0ff */
[----:B------:R-:W-:-:S05]  /*0400*/  I2FP.F32.U32 R0, R0 ;  /* 0x0000000000007245 */ /* 0x000fca0000201000 */
[----:B------:R-:W-:Y:S01]  /*0410*/  FFMA R0, R0, R5, 1.1641532182693481445e-10 ;  /* 0x2f00000000007423 */ /* 0x000fe20000000005 */
[----:B------:R-:W-:-:S04]  /*0420*/  SHF.R.U32.HI R5, RZ, 0x2, R14 ;  /* 0x00000002ff057819 */ /* 0x000fc8000001160e */
[----:B------:R-:W-:Y:S02]  /*0430*/  FSETP.GEU.AND P0, PT, R0, 1.175494350822287508e-38, PT ;  /* 0x008000000000780b */ /* 0x000fe40003f0e000 */
[----:B------:R-:W-:Y:S02]  /*0440*/  LOP3.LUT R5, R5, R14, RZ, 0x3c, !PT ;  /* 0x0000000e05057212 */ /* 0x000fe400078e3cff */
[----:B------:R-:W-:-:S09]  /*0450*/  SHF.L.U32 R14, R6, 0x4, RZ ;  /* 0x00000004060e7819 */ /* 0x000fd200000006ff */
[----:B------:R-:W-:-:S05]  /*0460*/  @!P0 FMUL R0, R0, 8388608 ;  /* 0x4b00000000008820 */ /* 0x000fca0000400000 */
[----:B------:R-:W-:-:S04]  /*0470*/  IADD3 R7, PT, PT, R0, -0x3f2aaaab, RZ ;  /* 0xc0d5555500077810 */ /* 0x000fc80007ffe0ff */
[----:B------:R-:W-:Y:S01]  /*0480*/  LOP3.LUT R17, R7, 0xff800000, RZ, 0xc0, !PT ;  /* 0xff80000007117812 */ /* 0x000fe200078ec0ff */
[----:B------:R-:W-:-:S03]  /*0490*/  IMAD.SHL.U32 R7, R5, 0x2, RZ ;  /* 0x0000000205077824 */ /* 0x000fc600078e00ff */
[----:B------:R-:W-:Y:S02]  /*04a0*/  I2FP.F32.S32 R26, R17 ;  /* 0x00000011001a7245 */ /* 0x000fe40000201400 */
[----:B------:R-:W-:Y:S02]  /*04b0*/  LOP3.LUT R5, R5, R7, R14, 0x96, !PT ;  /* 0x0000000705057212 */ /* 0x000fe400078e960e */
[C---:B------:R-:W-:Y:S01]  /*04c0*/  IADD3 R14, PT, PT, R0.reuse, -R17, RZ ;  /* 0x80000011000e7210 */ /* 0x040fe20007ffe0ff */
[----:B------:R-:W-:Y:S01]  /*04d0*/  IMAD.MOV.U32 R17, RZ, RZ, 0x3e055027 ;  /* 0x3e055027ff117424 */ /* 0x000fe200078e00ff */
[----:B------:R-:W-:Y:S02]  /*04e0*/  FSEL R7, RZ, -23, P0 ;  /* 0xc1b80000ff077808 */ /* 0x000fe40000000000 */
[----:B------:R-:W-:Y:S01]  /*04f0*/  ISETP.GT.U32.AND P0, PT, R0, 0x7f7fffff, PT ;  /* 0x7f7fffff0000780c */ /* 0x000fe20003f04070 */
[----:B------:R-:W-:Y:S01]  /*0500*/  FADD R14, R14, -1 ;  /* 0xbf8000000e0e7421 */ /* 0x000fe20000000000 */
[----:B------:R-:W-:Y:S01]  /*0510*/  LOP3.LUT R5, R5, R6, RZ, 0x3c, !PT ;  /* 0x0000000605057212 */ /* 0x000fe200078e3cff */
[----:B------:R-:W-:-:S02]  /*0520*/  FFMA R7, R26, 1.1920928955078125e-07, R7 ;  /* 0x340000001a077823 */ /* 0x000fc40000000007 */
[----:B------:R-:W-:-:S04]  /*0530*/  FFMA R17, R14, -R17, 0.14084610342979431152 ;  /* 0x3e1039f60e117423 */ /* 0x000fc80000000811 */
[----:B------:R-:W-:-:S04]  /*0540*/  FFMA R17, R14, R17, -0.12148627638816833496 ;  /* 0xbdf8cdcc0e117423 */ /* 0x000fc80000000011 */
[----:B------:R-:W-:-:S04]  /*0550*/  FFMA R17, R14, R17, 0.13980610668659210205 ;  /* 0x3e0f29550e117423 */ /* 0x000fc80000000011 */
[----:B------:R-:W-:-:S04]  /*0560*/  FFMA R17, R14, R17, -0.16684235632419586182 ;  /* 0xbe2ad8b90e117423 */ /* 0x000fc80000000011 */
[----:B------:R-:W-:-:S04]  /*0570*/  FFMA R17, R14, R17, 0.20012299716472625732 ;  /* 0x3e4ced0b0e117423 */ /* 0x000fc80000000011 */
[----:B------:R-:W-:-:S04]  /*0580*/  FFMA R17, R14, R17, -0.24999669194221496582 ;  /* 0xbe7fff220e117423 */ /* 0x000fc80000000011 */
[----:B------:R-:W-:-:S04]  /*0590*/  FFMA R17, R14, R17, 0.33333182334899902344 ;  /* 0x3eaaaa780e117423 */ /* 0x000fc80000000011 */
[----:B------:R-:W-:-:S04]  /*05a0*/  FFMA R17, R14, R17, -0.5 ;  /* 0xbf0000000e117423 */ /* 0x000fc80000000011 */
[----:B------:R-:W-:-:S04]  /*05b0*/  FMUL R17, R14, R17 ;  /* 0x000000110e117220 */ /* 0x000fc80000400000 */
[----:B------:R-:W-:Y:S01]  /*05c0*/  FFMA R14, R14, R17, R14 ;  /* 0x000000110e0e7223 */ /* 0x000fe2000000000e */
[----:B------:R-:W-:-:S03]  /*05d0*/  MOV R17, 0x7f800000 ;  /* 0x7f80000000117802 */ /* 0x000fc60000000f00 */
[----:B------:R-:W-:Y:S02]  /*05e0*/  FFMA R7, R7, 0.69314718246459960938, R14 ;  /* 0x3f31721807077823 */ /* 0x000fe4000000000e */
[C---:B------:R-:W-:Y:S01]  /*05f0*/  @P0 FFMA R7, R0.reuse, R17, +INF ;  /* 0x7f80000000070423 */ /* 0x040fe20000000011 */
[----:B------:R-:W-:-:S03]  /*0600*/  FSETP.NEU.AND P0, PT, R0, RZ, PT ;  /* 0x000000ff0000720b */ /* 0x000fc60003f0d000 */
[----:B------:R-:W-:-:S05]  /*0610*/  FMUL R7, R7, -2 ;  /* 0xc000000007077820 */ /* 0x000fca0000400000 */
[----:B------:R-:W-:Y:S01]  /*0620*/  FSEL R0, R7, +INF , P0 ;  /* 0x7f80000007007808 */ /* 0x000fe20000000000 */
[----:B------:R-:W-:-:S03]  /*0630*/  IMAD.IADD R7, R5, 0x1, R16 ;  /* 0x0000000105077824 */ /* 0x000fc600078e0210 */
[----:B------:R-:W-:Y:S01]  /*0640*/  IADD3 R14, PT, PT, R0, -0xd000000, RZ ;  /* 0xf3000000000e7810 */ /* 0x000fe20007ffe0ff */
[----:B------:R1:W2:Y:S01]  /*0650*/  MUFU.RSQ R17, R0 ;  /* 0x0000000000117308 */ /* 0x0002a20000001400 */
[----:B------:R-:W-:Y:S02]  /*0660*/  I2FP.F32.U32 R7, R7 ;  /* 0x0000000700077245 */ /* 0x000fe40000201000 */
[----:B------:R-:W-:Y:S01]  /*0670*/  ISETP.GT.U32.AND P0, PT, R14, 0x727fffff, PT ;  /* 0x727fffff0e00780c */ /* 0x000fe20003f04070 */
[----:B------:R-:W-:-:S05]  /*0680*/  HFMA2 R14, -RZ, RZ, 0.1495361328125, 0.0004794597625732421875 ;  /* 0x30c90fdbff0e7431 */ /* 0x000fca00000001ff */
[----:B------:R-:W-:-:S07]  /*0690*/  FFMA R7, R7, R14, 7.314590599882819788e-10 ;  /* 0x30490fdb07077423 */ /* 0x000fce000000000e */
[----:B-1----:R-:W-:Y:S05]  /*06a0*/  @!P0 BRA `(.L_x_5) ;  /* 0x00000000000c8947 */ /* 0x002fea0003800000 */
[----:B------:R-:W-:-:S07]  /*06b0*/  MOV R14, 0x6d0 ;  /* 0x000006d0000e7802 */ /* 0x000fce0000000f00 */
[----:B0-2---:R-:W-:Y:S05]  /*06c0*/  CALL.REL.NOINC `($__internal_0_$__cuda_sm20_sqrt_rn_f32_slowpath) ;  /* 0x0000000c00f87944 */ /* 0x005fea0003c00000 */
[----:B------:R-:W-:Y:S05]  /*06d0*/  BRA `(.L_x_6) ;  /* 0x0000000000107947 */ /* 0x000fea0003800000 */
.L_x_5:
[----:B--2---:R-:W-:Y:S01]  /*06e0*/  FMUL.FTZ R25, R0, R17 ;  /* 0x0000001100197220 */ /* 0x004fe20000410000 */
[----:B------:R-:W-:-:S03]  /*06f0*/  FMUL.FTZ R17, R17, 0.5 ;  /* 0x3f00000011117820 */ /* 0x000fc60000410000 */
[----:B------:R-:W-:-:S04]  /*0700*/  FFMA R0, -R25, R25, R0 ;  /* 0x0000001919007223 */ /* 0x000fc80000000100 */
[----:B------:R-:W-:-:S07]  /*0710*/  FFMA R17, R0, R17, R25 ;  /* 0x0000001100117223 */ /* 0x000fce0000000019 */
.L_x_6:
[----:B------:R-:W-:Y:S05]  /*0720*/  BSYNC.RECONVERGENT B1 ;  /* 0x0000000000017941 */ /* 0x000fea0003800200 */
.L_x_4:
[----:B------:R-:W-:Y:S01]  /*0730*/  FMUL.RZ R26, R7, 0.15915493667125701904 ;  /* 0x3e22f983071a7820 */ /* 0x000fe2000040c000 */
[----:B------:R-:W-:-:S03]  /*0740*/  IMAD.MOV.U32 R7, RZ, RZ, R13 ;  /* 0x000000ffff077224 */ /* 0x000fc600078e000d */
[----:B------:R-:W1:Y:S08]  /*0750*/  MUFU.SIN R0, R26 ;  /* 0x0000001a00007308 */ /* 0x000e700000000400 */
[----:B------:R-:W2:Y:S01]  /*0760*/  MUFU.COS R14, R26 ;  /* 0x0000001a000e7308 */ /* 0x000ea20000000000 */
[-C--:B-1----:R-:W-:Y:S01]  /*0770*/  FMUL R25, R0, R17.reuse ;  /* 0x0000001100197220 */ /* 0x082fe20000400000 */
[----:B--2---:R-:W-:Y:S01]  /*0780*/  FMUL R0, R14, R17 ;  /* 0x000000110e007220 */ /* 0x004fe20000400000 */
[----:B------:R-:W-:-:S02]  /*0790*/  MOV R14, R12 ;  /* 0x0000000c000e7202 */ /* 0x000fc40000000f00 */
[----:B------:R-:W-:-:S07]  /*07a0*/  MOV R17, R15 ;  /* 0x0000000f00117202 */ /* 0x000fce0000000f00 */
.L_x_3:
[----:B------:R-:W-:Y:S05]  /*07b0*/  BSYNC.RECONVERGENT B0 ;  /* 0x0000000000007941 */ /* 0x000fea0003800200 */
.L_x_2:
[----:B------:R-:W-:-:S05]  /*07c0*/  FFMA R15, R25, UR11, R24 ;  /* 0x0000000b190f7c23 */ /* 0x000fca0008000018 */
[----:B------:R1:W-:Y:S04]  /*07d0*/  STG.E desc[UR8][R8.64], R15 ;  /* 0x0000000f08007986 */ /* 0x0003e8000c101908 */
[----:B------:R-:W2:Y:S01]  /*07e0*/  LDG.E R12, desc[UR8][R22.64+-0x4] ;  /* 0xfffffc08160c7981 */ /* 0x000ea2000c1e1900 */
[----:B------:R-:W-:Y:S01]  /*07f0*/  BSSY.RECONVERGENT B0, `(.L_x_7) ;  /* 0x0000008000007945 */ /* 0x000fe20003800200 */
[----:B--2---:R-:W-:-:S13]  /*0800*/  FSETP.GT.AND P0, PT, R15, R12, PT ;  /* 0x0000000c0f00720b */ /* 0x004fda0003f04000 */
[----:B------:R-:W-:-:S05]  /*0810*/  @P0 FADD R13, R15, -R12 ;  /* 0x8000000c0f0d0221 */ /* 0x000fca0000000000 */
[----:B------:R1:W-:Y:S01]  /*0820*/  @P0 STG.E desc[UR8][R8.64], R13 ;  /* 0x0000000d08000986 */ /* 0x0003e2000c101908 */
[----:B------:R-:W-:Y:S05]  /*0830*/  @P0 BRA `(.L_x_8) ;  /* 0x00000000000c0947 */ /* 0x000fea0003800000 */
[----:B------:R-:W-:-:S13]  /*0840*/  FSETP.GEU.AND P0, PT, R15, RZ, PT ;  /* 0x000000ff0f00720b */ /* 0x000fda0003f0e000 */
[----:B-1----:R-:W-:-:S05]  /*0850*/  @!P0 FADD R13, R15, R12 ;  /* 0x0000000c0f0d8221 */ /* 0x002fca0000000000 */
[----:B------:R2:W-:Y:S02]  /*0860*/  @!P0 STG.E desc[UR8][R8.64], R13 ;  /* 0x0000000d08008986 */ /* 0x0005e4000c101908 */
.L_x_8:
[----:B------:R-:W-:Y:S05]  /*0870*/  BSYNC.RECONVERGENT B0 ;  /* 0x0000000000007941 */ /* 0x000fea0003800200 */
.L_x_7:
[----:B------:R-:W3:Y:S04]  /*0880*/  LDG.E R24, desc[UR8][R8.64+0x4] ;  /* 0x0000040808187981 */ /* 0x000ee8000c1e1900 */
[----:B------:R-:W3:Y:S01]  /*0890*/  LDG.E R29, desc[UR8][R28.64+0x4] ;  /* 0x000004081c1d7981 */ /* 0x000ee2000c1e1900 */
[----:B------:R-:W-:Y:S01]  /*08a0*/  ISETP.NE.AND P0, PT, R10, 0x1, PT ;  /* 0x000000010a00780c */ /* 0x000fe20003f05270 */
[----:B------:R-:W-:Y:S01]  /*08b0*/  BSSY.RECONVERGENT B0, `(.L_x_9) ;  /* 0x000004f000007945 */ /* 0x000fe20003800200 */
[----:B------:R-:W-:Y:S02]  /*08c0*/  HFMA2 R10, -RZ, RZ, 0, 0 ;  /* 0x00000000ff0a7431 */ /* 0x000fe400000001ff */
[----:B------:R-:W-:Y:S01]  /*08d0*/  IMAD.MOV.U32 R25, RZ, RZ, R0 ;  /* 0x000000ffff197224 */ /* 0x000fe200078e0000 */
[----:B-12---:R-:W-:Y:S01]  /*08e0*/  MOV R13, R5 ;  /* 0x00000005000d7202 */ /* 0x006fe20000000f00 */
[----:B------:R-:W-:Y:S01]  /*08f0*/  IMAD.MOV.U32 R15, RZ, RZ, R7 ;  /* 0x000000ffff0f7224 */ /* 0x000fe200078e0007 */
[----:B------:R-:W-:Y:S01]  /*0900*/  MOV R12, R6 ;  /* 0x00000006000c7202 */ /* 0x000fe20000000f00 */
[----:B---3--:R-:W-:-:S05]  /*0910*/  FFMA R24, R29, UR10, R24 ;  /* 0x0000000a1d187c23 */ /* 0x008fca0008000018 */
[----:B------:R-:W-:Y:S05]  /*0920*/  @P0 BRA `(.L_x_10) ;  /* 0x00000004001c0947 */ /* 0x000fea0003800000 */
[----:B------:R-:W-:Y:S01]  /*0930*/  SHF.R.U32.HI R0, RZ, 0x2, R17 ;  /* 0x00000002ff007819 */ /* 0x000fe20000011611 */
[----:B------:R-:W-:Y:S01]  /*0940*/  BSSY.RECONVERGENT B1, `(.L_x_11) ;  /* 0x000003c000017945 */ /* 0x000fe20003800200 */
[----:B------:R-:W-:Y:S02]  /*0950*/  MOV R15, 0x3e055027 ;  /* 0x3e055027000f7802 */ /* 0x000fe40000000f00 */
[----:B------:R-:W-:Y:S02]  /*0960*/  LOP3.LUT R13, R0, R17, RZ, 0x3c, !PT ;  /* 0x00000011000d7212 */ /* 0x000fe400078e3cff */
[----:B------:R-:W-:-:S03]  /*0970*/  SHF.L.U32 R0, R5, 0x4, RZ ;  /* 0x0000000405007819 */ /* 0x000fc600000006ff */
[----:B------:R-:W-:-:S05]  /*0980*/  IMAD.SHL.U32 R10, R13, 0x2, RZ ;  /* 0x000000020d0a7824 */ /* 0x000fca00078e00ff */
[----:B------:R-:W-:-:S04]  /*0990*/  LOP3.LUT R0, R5, R0, R10, 0x96, !PT ;  /* 0x0000000005007212 */ /* 0x000fc800078e960a */
[----:B------:R-:W-:Y:S02]  /*09a0*/  LOP3.LUT R12, R0, R13, RZ, 0x3c, !PT ;  /* 0x0000000d000c7212 */ /* 0x000fe400078e3cff */
[----:B------:R-:W-:Y:S02]  /*09b0*/  MOV R13, 0x2f800000 ;  /* 0x2f800000000d7802 */ /* 0x000fe40000000f00 */
[C---:B------:R-:W-:Y:S02]  /*09c0*/  IADD3 R0, PT, PT, R16.reuse, 0x587c5, R12 ;  /* 0x000587c510007810 */ /* 0x040fe40007ffe00c */
[----:B------:R-:W-:Y:S02]  /*09d0*/  IADD3 R16, PT, PT, R16, 0xb0f8a, RZ ;  /* 0x000b0f8a10107810 */ /* 0x000fe40007ffe0ff */
[----:B------:R-:W-:-:S05]  /*09e0*/  I2FP.F32.U32 R0, R0 ;  /* 0x0000000000007245 */ /* 0x000fca0000201000 */
[----:B------:R-:W-:-:S05]  /*09f0*/  FFMA R0, R0, R13, 1.1641532182693481445e-10 ;  /* 0x2f00000000007423 */ /* 0x000fca000000000d */
[----:B------:R-:W-:-:S13]  /*0a00*/  FSETP.GEU.AND P0, PT, R0, 1.175494350822287508e-38, PT ;  /* 0x008000000000780b */ /* 0x000fda0003f0e000 */
[----:B------:R-:W-:-:S05]  /*0a10*/  @!P0 FMUL R0, R0, 8388608 ;  /* 0x4b00000000008820 */ /* 0x000fca0000400000 */
[----:B------:R-:W-:-:S04]  /*0a20*/  IADD3 R13, PT, PT, R0, -0x3f2aaaab, RZ ;  /* 0xc0d55555000d7810 */ /* 0x000fc80007ffe0ff */
[----:B------:R-:W-:-:S04]  /*0a30*/  LOP3.LUT R13, R13, 0xff800000, RZ, 0xc0, !PT ;  /* 0xff8000000d0d7812 */ /* 0x000fc800078ec0ff */
[----:B------:R-:W-:Y:S01]  /*0a40*/  I2FP.F32.S32 R26, R13 ;  /* 0x0000000d001a7245 */ /* 0x000fe20000201400 */
[----:B------:R-:W-:Y:S01]  /*0a50*/  IMAD.IADD R10, R0, 0x1, -R13 ;  /* 0x00000001000a7824 */ /* 0x000fe200078e0a0d */
[----:B------:R-:W-:-:S03]  /*0a60*/  SHF.R.U32.HI R13, RZ, 0x2, R14 ;  /* 0x00000002ff0d7819 */ /* 0x000fc6000001160e */
[----:B------:R-:W-:Y:S01]  /*0a70*/  FADD R10, R10, -1 ;  /* 0xbf8000000a0a7421 */ /* 0x000fe20000000000 */
[----:B------:R-:W-:-:S03]  /*0a80*/  LOP3.LUT R13, R13, R14, RZ, 0x3c, !PT ;  /* 0x0000000e0d0d7212 */ /* 0x000fc600078e3cff */
[C---:B------:R-:W-:Y:S02]  /*0a90*/  FFMA R15, R10.reuse, -R15, 0.14084610342979431152 ;  /* 0x3e1039f60a0f7423 */ /* 0x040fe4000000080f */
[----:B------:R-:W-:Y:S02]  /*0aa0*/  IMAD.SHL.U32 R14, R13, 0x2, RZ ;  /* 0x000000020d0e7824 */ /* 0x000fe400078e00ff */
[----:B------:R-:W-:-:S04]  /*0ab0*/  FFMA R15, R10, R15, -0.12148627638816833496 ;  /* 0xbdf8cdcc0a0f7423 */ /* 0x000fc8000000000f */
[----:B------:R-:W-:-:S04]  /*0ac0*/  FFMA R15, R10, R15, 0.13980610668659210205 ;  /* 0x3e0f29550a0f7423 */ /* 0x000fc8000000000f */
[----:B------:R-:W-:-:S04]  /*0ad0*/  FFMA R15, R10, R15, -0.16684235632419586182 ;  /* 0xbe2ad8b90a0f7423 */ /* 0x000fc8000000000f */
[----:B------:R-:W-:-:S04]  /*0ae0*/  FFMA R15, R10, R15, 0.20012299716472625732 ;  /* 0x3e4ced0b0a0f7423 */ /* 0x000fc8000000000f */
[----:B------:R-:W-:-:S04]  /*0af0*/  FFMA R15, R10, R15, -0.24999669194221496582 ;  /* 0xbe7fff220a0f7423 */ /* 0x000fc8000000000f */
[----:B------:R-:W-:-:S04]  /*0b00*/  FFMA R15, R10, R15, 0.33333182334899902344 ;  /* 0x3eaaaa780a0f7423 */ /* 0x000fc8000000000f */
[----:B------:R-:W-:Y:S01]  /*0b10*/  FFMA R17, R10, R15, -0.5 ;  /* 0xbf0000000a117423 */ /* 0x000fe2000000000f */
[----:B------:R-:W-:Y:S02]  /*0b20*/  FSEL R15, RZ, -23, P0 ;  /* 0xc1b80000ff0f7808 */ /* 0x000fe40000000000 */
[----:B------:R-:W-:Y:S01]  /*0b30*/  ISETP.GT.U32.AND P0, PT, R0, 0x7f7fffff, PT ;  /* 0x7f7fffff0000780c */ /* 0x000fe20003f04070 */
[----:B------:R-:W-:Y:S02]  /*0b40*/  FMUL R17, R10, R17 ;  /* 0x000000110a117220 */ /* 0x000fe40000400000 */
[----:B------:R-:W-:Y:S02]  /*0b50*/  FFMA R15, R26, 1.1920928955078125e-07, R15 ;  /* 0x340000001a0f7823 */ /* 0x000fe4000000000f */
[----:B------:R-:W-:Y:S01]  /*0b60*/  FFMA R10, R10, R17, R10 ;  /* 0x000000110a0a7223 */ /* 0x000fe2000000000a */
[----:B------:R-:W-:-:S03]  /*0b70*/  MOV R17, 0x7f800000 ;  /* 0x7f80000000117802 */ /* 0x000fc60000000f00 */
[----:B------:R-:W-:Y:S01]  /*0b80*/  FFMA R15, R15, 0.69314718246459960938, R10 ;  /* 0x3f3172180f0f7823 */ /* 0x000fe2000000000a */
[----:B------:R-:W-:-:S03]  /*0b90*/  SHF.L.U32 R10, R12, 0x4, RZ ;  /* 0x000000040c0a7819 */ /* 0x000fc600000006ff */
[C---:B------:R-:W-:Y:S01]  /*0ba0*/  @P0 FFMA R15, R0.reuse, R17, +INF ;  /* 0x7f800000000f0423 */ /* 0x040fe20000000011 */
[----:B------:R-:W-:Y:S02]  /*0bb0*/  FSETP.NEU.AND P0, PT, R0, RZ, PT ;  /* 0x000000ff0000720b */ /* 0x000fe40003f0d000 */
[----:B------:R-:W-:Y:S01]  /*0bc0*/  LOP3.LUT R13, R13, R14, R10, 0x96, !PT ;  /* 0x0000000e0d0d7212 */ /* 0x000fe200078e960a */
[----:B------:R-:W-:Y:S01]  /*0bd0*/  FMUL R15, R15, -2 ;  /* 0xc00000000f0f7820 */ /* 0x000fe20000400000 */
[----:B------:R-:W-:Y:S02]  /*0be0*/  MOV R17, 0x30c90fdb ;  /* 0x30c90fdb00117802 */ /* 0x000fe40000000f00 */
[----:B------:R-:W-:Y:S02]  /*0bf0*/  LOP3.LUT R13, R13, R12, RZ, 0x3c, !PT ;  /* 0x0000000c0d0d7212 */ /* 0x000fe400078e3cff */
[----:B------:R-:W-:Y:S02]  /*0c00*/  FSEL R26, R15, +INF , P0 ;  /* 0x7f8000000f1a7808 */ /* 0x000fe40000000000 */
[----:B------:R-:W-:-:S02]  /*0c10*/  IADD3 R0, PT, PT, R16, R13, RZ ;  /* 0x0000000d10007210 */ /* 0x000fc40007ffe0ff */
[----:B------:R1:W2:Y:S01]  /*0c20*/  MUFU.RSQ R15, R26 ;  /* 0x0000001a000f7308 */ /* 0x0002a20000001400 */
[----:B------:R-:W-:Y:S01]  /*0c30*/  VIADD R10, R26, 0xf3000000 ;  /* 0xf30000001a0a7836 */ /* 0x000fe20000000000 */
[----:B------:R-:W-:-:S04]  /*0c40*/  I2FP.F32.U32 R0, R0 ;  /* 0x0000000000007245 */ /* 0x000fc80000201000 */
[----:B------:R-:W-:Y:S01]  /*0c50*/  ISETP.GT.U32.AND P0, PT, R10, 0x727fffff, PT ;  /* 0x727fffff0a00780c */ /* 0x000fe20003f04070 */
[----:B------:R-:W-:-:S12]  /*0c60*/  FFMA R10, R0, R17, 7.314590599882819788e-10 ;  /* 0x30490fdb000a7423 */ /* 0x000fd80000000011 */
[----:B-12---:R-:W-:Y:S05]  /*0c70*/  @!P0 BRA `(.L_x_12) ;  /* 0x0000000000108947 */ /* 0x006fea0003800000 */
[----:B------:R-:W-:Y:S01]  /*0c80*/  IMAD.MOV.U32 R0, RZ, RZ, R26 ;  /* 0x000000ffff007224 */ /* 0x000fe200078e001a */
[----:B------:R-:W-:-:S07]  /*0c90*/  MOV R14, 0xcb0 ;  /* 0x00000cb0000e7802 */ /* 0x000fce0000000f00 */
[----:B0-----:R-:W-:Y:S05]  /*0ca0*/  CALL.REL.NOINC `($__internal_0_$__cuda_sm20_sqrt_rn_f32_slowpath) ;  /* 0x0000000800807944 */ /* 0x001fea0003c00000 */
[----:B------:R-:W-:Y:S05]  /*0cb0*/  BRA `(.L_x_13) ;  /* 0x0000000000107947 */ /* 0x000fea0003800000 */
.L_x_12:
[----:B------:R-:W-:Y:S01]  /*0cc0*/  FMUL.FTZ R17, R26, R15 ;  /* 0x0000000f1a117220 */ /* 0x000fe20000410000 */
[----:B------:R-:W-:-:S03]  /*0cd0*/  FMUL.FTZ R14, R15, 0.5 ;  /* 0x3f0000000f0e7820 */ /* 0x000fc60000410000 */
[----:B------:R-:W-:-:S04]  /*0ce0*/  FFMA R0, -R17, R17, R26 ;  /* 0x0000001111007223 */ /* 0x000fc8000000011a */
[----:B------:R-:W-:-:S07]  /*0cf0*/  FFMA R17, R0, R14, R17 ;  /* 0x0000000e00117223 */ /* 0x000fce0000000011 */
.L_x_13:
[----:B------:R-:W-:Y:S05]  /*0d00*/  BSYNC.RECONVERGENT B1 ;  /* 0x0000000000017941 */ /* 0x000fea0003800200 */
.L_x_11:
[----:B------:R-:W-:Y:S01]  /*0d10*/  FMUL.RZ R26, R10, 0.15915493667125701904 ;  /* 0x3e22f9830a1a7820 */ /* 0x000fe2000040c000 */
[----:B------:R-:W-:Y:S02]  /*0d20*/  MOV R15, R5 ;  /* 0x00000005000f7202 */ /* 0x000fe40000000f00 */
[----:B------:R-:W-:Y:S01]  /*0d30*/  MOV R14, R6 ;  /* 0x00000006000e7202 */ /* 0x000fe20000000f00 */
[----:B------:R-:W1:Y:S08]  /*0d40*/  MUFU.SIN R0, R26 ;  /* 0x0000001a00007308 */ /* 0x000e700000000400 */
[----:B------:R-:W2:Y:S01]  /*0d50*/  MUFU.COS R10, R26 ;  /* 0x0000001a000a7308 */ /* 0x000ea20000000000 */
[-C--:B-1----:R-:W-:Y:S01]  /*0d60*/  FMUL R25, R0, R17.reuse ;  /* 0x0000001100197220 */ /* 0x082fe20000400000 */
[----:B--2---:R-:W-:Y:S01]  /*0d70*/  FMUL R0, R10, R17 ;  /* 0x000000110a007220 */ /* 0x004fe20000400000 */
[----:B------:R-:W-:-:S02]  /*0d80*/  HFMA2 R10, -RZ, RZ, 0, 5.9604644775390625e-08 ;  /* 0x00000001ff0a7431 */ /* 0x000fc400000001ff */
[----:B------:R-:W-:-:S07]  /*0d90*/  IMAD.MOV.U32 R17, RZ, RZ, R7 ;  /* 0x000000ffff117224 */ /* 0x000fce00078e0007 */
.L_x_10:
[----:B------:R-:W-:Y:S05]  /*0da0*/  BSYNC.RECONVERGENT B0 ;  /* 0x0000000000007941 */ /* 0x000fea0003800200 */
.L_x_9:
[----:B------:R-:W-:-:S05]  /*0db0*/  FFMA R5, R25, UR11, R24 ;  /* 0x0000000b19057c23 */ /* 0x000fca0008000018 */
[----:B------:R1:W-:Y:S04]  /*0dc0*/  STG.E desc[UR8][R8.64+0x4], R5 ;  /* 0x0000040508007986 */ /* 0x0003e8000c101908 */
[----:B------:R-:W2:Y:S01]  /*0dd0*/  LDG.E R6, desc[UR8][R22.64] ;  /* 0x0000000816067981 */ /* 0x000ea2000c1e1900 */
[----:B------:R-:W-:Y:S01]  /*0de0*/  BSSY.RECONVERGENT B0, `(.L_x_14) ;  /* 0x000000a000007945 */ /* 0x000fe20003800200 */
[----:B--2---:R-:W-:-:S13]  /*0df0*/  FSETP.GT.AND P0, PT, R5, R6, PT ;  /* 0x000000060500720b */ /* 0x004fda0003f04000 */
[----:B-1----:R-:W-:Y:S05]  /*0e00*/  @P0 BRA `(.L_x_15) ;  /* 0x0000000000140947 */ /* 0x002fea0003800000 */
[----:B------:R-:W-:-:S13]  /*0e10*/  FSETP.GEU.AND P0, PT, R5, RZ, PT ;  /* 0x000000ff0500720b */ /* 0x000fda0003f0e000 */
[----:B------:R-:W-:Y:S05]  /*0e20*/  @P0 BRA `(.L_x_16) ;  /* 0x0000000000140947 */ /* 0x000fea0003800000 */
[----:B------:R-:W-:-:S05]  /*0e30*/  FADD R5, R5, R6 ;  /* 0x0000000605057221 */ /* 0x000fca0000000000 */
[----:B------:R1:W-:Y:S01]  /*0e40*/  STG.E desc[UR8][R8.64+0x4], R5 ;  /* 0x0000040508007986 */ /* 0x0003e2000c101908 */
[----:B------:R-:W-:Y:S05]  /*0e50*/  BRA `(.L_x_16) ;  /* 0x0000000000087947 */ /* 0x000fea0003800000 */
.L_x_15:
[----:B------:R-:W-:-:S05]  /*0e60*/  FADD R5, R5, -R6 ;  /* 0x8000000605057221 */ /* 0x000fca0000000000 */
[----:B------:R2:W-:Y:S02]  /*0e70*/  STG.E desc[UR8][R8.64+0x4], R5 ;  /* 0x0000040508007986 */ /* 0x0005e4000c101908 */
.L_x_16:
[----:B------:R-:W-:Y:S05]  /*0e80*/  BSYNC.RECONVERGENT B0 ;  /* 0x0000000000007941 */ /* 0x000fea0003800200 */
.L_x_14:
[----:B------:R-:W-:Y:S02]  /*0e90*/  IADD3 R22, P0, PT, R22, 0x8, RZ ;  /* 0x0000000816167810 */ /* 0x000fe40007f1e0ff */
[----:B------:R-:W-:-:S03]  /*0ea0*/  IADD3 R4, PT, PT, R4, 0x2, RZ ;  /* 0x0000000204047810 */ /* 0x000fc60007ffe0ff */
[----:B------:R-:W-:Y:S01]  /*0eb0*/  IMAD.X R23, RZ, RZ, R23, P0 ;  /* 0x000000ffff177224 */ /* 0x000fe200000e0617 */
[----:B------:R-:W-:Y:S07]  /*0ec0*/  BRA.U UP0, `(.L_x_17) ;  /* 0xfffffff100e47547 */ /* 0x000fee000b83ffff */
.L_x_1:
[----:B------:R-:W3:Y:S02]  /*0ed0*/  LDCU UR4, c[0x0][0x3b4] ;  /* 0x00007680ff0477ac */ /* 0x000ee40008000800 */
[----:B---3--:R-:W-:-:S04]  /*0ee0*/  ULOP3.LUT UR4, UR4, 0x1, URZ, 0xc0, !UPT ;  /* 0x0000000104047892 */ /* 0x008fc8000f8ec0ff */
[----:B------:R-:W-:-:S09]  /*0ef0*/  UISETP.NE.U32.AND UP0, UPT, UR4, 0x1, UPT ;  /* 0x000000010400788c */ /* 0x000fd2000bf05070 */
[----:B------:R-:W-:Y:S05]  /*0f00*/  BRA.U UP0, `(.L_x_0) ;  /* 0x0000000500cc7547 */ /* 0x000fea000b800000 */
[----:B------:R-:W3:Y:S01]  /*0f10*/  LDC.64 R22, c[0x0][0x388] ;  /* 0x0000e200ff167b82 */ /* 0x000ee20000000a00 */
[----:B-12---:R-:W-:Y:S01]  /*0f20*/  IADD3 R5, PT, PT, R2, R3, RZ ;  /* 0x0000000302057210 */ /* 0x006fe20007ffe0ff */
[----:B------:R-:W1:Y:S06]  /*0f30*/  LDCU UR4, c[0x0][0x390] ;  /* 0x00007200ff0477ac */ /* 0x000e6c0008000800 */
[----:B------:R-:W2:Y:S01]  /*0f40*/  LDC.64 R6, c[0x0][0x380] ;  /* 0x0000e000ff067b82 */ /* 0x000ea20000000a00 */
[----:B---3--:R-:W-:-:S06]  /*0f50*/  IMAD.WIDE R22, R5, 0x4, R22 ;  /* 0x0000000405167825 */ /* 0x008fcc00078e0216 */
[----:B------:R-:W1:Y:S01]  /*0f60*/  LDG.E R23, desc[UR8][R22.64] ;  /* 0x0000000816177981 */ /* 0x000e62000c1e1900 */
[----:B--2---:R-:W-:-:S05]  /*0f70*/  IMAD.WIDE R6, R5, 0x4, R6 ;  /* 0x0000000405067825 */ /* 0x004fca00078e0206 */
[----:B------:R-:W1:Y:S01]  /*0f80*/  LDG.E R4, desc[UR8][R6.64] ;  /* 0x0000000806047981 */ /* 0x000e62000c1e1900 */
[----:B-----5:R-:W-:Y:S01]  /*0f90*/  ISETP.NE.AND P0, PT, R10, 0x1, PT ;  /* 0x000000010a00780c */ /* 0x020fe20003f05270 */
[----:B------:R-:W-:Y:S01]  /*0fa0*/  BSSY.RECONVERGENT B0, `(.L_x_18) ;  /* 0x000004f000007945 */ /* 0x000fe20003800200 */
[----:B------:R-:W-:Y:S01]  /*0fb0*/  MOV R2, R13 ;  /* 0x0000000d00027202 */ /* 0x000fe20000000f00 */
[----:B------:R-:W-:Y:S01]  /*0fc0*/  IMAD.MOV.U32 R5, RZ, RZ, R12 ;  /* 0x000000ffff057224 */ /* 0x000fe200078e000c */
[----:B------:R-:W-:Y:S01]  /*0fd0*/  MOV R8, R15 ;  /* 0x0000000f00087202 */ /* 0x000fe20000000f00 */
[----:B------:R-:W-:Y:S01]  /*0fe0*/  IMAD.MOV.U32 R10, RZ, RZ, RZ ;  /* 0x000000ffff0a7224 */ /* 0x000fe200078e00ff */
[----:B------:R-:W-:Y:S01]  /*0ff0*/  MOV R9, R0 ;  /* 0x0000000000097202 */ /* 0x000fe20000000f00 */
[----:B-1----:R-:W-:-:S06]  /*1000*/  FFMA R4, R23, UR4, R4 ;  /* 0x0000000417047c23 */ /* 0x002fcc0008000004 */
[----:B------:R-:W-:Y:S05]  /*1010*/  @!P0 BRA `(.L_x_19) ;  /* 0x00000004001c8947 */ /* 0x000fea0003800000 */
[----:B------:R-:W-:Y:S01]  /*1020*/  SHF.R.U32.HI R0, RZ, 0x2, R17 ;  /* 0x00000002ff007819 */ /* 0x000fe20000011611 */
[----:B------:R-:W-:Y:S01]  /*1030*/  IMAD.MOV.U32 R9, RZ, RZ, 0x2f800000 ;  /* 0x2f800000ff097424 */ /* 0x000fe200078e00ff */
[----:B------:R-:W-:Y:S01]  /*1040*/  MOV R23, 0x7f800000 ;  /* 0x7f80000000177802 */ /* 0x000fe20000000f00 */
[----:B------:R-:W-:Y:S01]  /*1050*/  BSSY.RECONVERGENT B1, `(.L_x_20) ;  /* 0x000003a000017945 */ /* 0x000fe20003800200 */
[----:B------:R-:W-:Y:S01]  /*1060*/  LOP3.LUT R5, R0, R17, RZ, 0x3c, !PT ;  /* 0x0000001100057212 */ /* 0x000fe200078e3cff */
[----:B------:R-:W-:Y:S01]  /*1070*/  IMAD.MOV.U32 R17, RZ, RZ, 0x3e055027 ;  /* 0x3e055027ff117424 */ /* 0x000fe200078e00ff */
[----:B------:R-:W-:Y:S02]  /*1080*/  SHF.L.U32 R0, R13, 0x4, RZ ;  /* 0x000000040d007819 */ /* 0x000fe400000006ff */
[----:B------:R-:W-:-:S04]  /*1090*/  SHF.L.U32 R2, R5, 0x1, RZ ;  /* 0x0000000105027819 */ /* 0x000fc800000006ff */
[----:B------:R-:W-:-:S04]  /*10a0*/  LOP3.LUT R0, R13, R0, R2, 0x96, !PT ;  /* 0x000000000d007212 */ /* 0x000fc800078e9602 */
[----:B------:R-:W-:-:S04]  /*10b0*/  LOP3.LUT R5, R0, R5, RZ, 0x3c, !PT ;  /* 0x0000000500057212 */ /* 0x000fc800078e3cff */
[C---:B------:R-:W-:Y:S02]  /*10c0*/  IADD3 R0, PT, PT, R16.reuse, 0x587c5, R5 ;  /* 0x000587c510007810 */ /* 0x040fe40007ffe005 */
[----:B------:R-:W-:Y:S02]  /*10d0*/  IADD3 R16, PT, PT, R16, 0xb0f8a, RZ ;  /* 0x000b0f8a10107810 */ /* 0x000fe40007ffe0ff */
[----:B------:R-:W-:-:S05]  /*10e0*/  I2FP.F32.U32 R0, R0 ;  /* 0x0000000000007245 */ /* 0x000fca0000201000 */
[----:B------:R-:W-:-:S05]  /*10f0*/  FFMA R0, R0, R9, 1.1641532182693481445e-10 ;  /* 0x2f00000000007423 */ /* 0x000fca0000000009 */
[----:B------:R-:W-:-:S04]  /*1100*/  FSETP.GEU.AND P0, PT, R0, 1.175494350822287508e-38, PT ;  /* 0x008000000000780b */ /* 0x000fc80003f0e000 */
[----:B------:R-:W-:-:S09]  /*1110*/  FSEL R8, RZ, -23, P0 ;  /* 0xc1b80000ff087808 */ /* 0x000fd20000000000 */
[----:B------:R-:W-:-:S05]  /*1120*/  @!P0 FMUL R0, R0, 8388608 ;  /* 0x4b00000000008820 */ /* 0x000fca0000400000 */
[C---:B------:R-:W-:Y:S02]  /*1130*/  IADD3 R2, PT, PT, R0.reuse, -0x3f2aaaab, RZ ;  /* 0xc0d5555500027810 */ /* 0x040fe40007ffe0ff */
[----:B------:R-:W-:Y:S02]  /*1140*/  ISETP.GT.U32.AND P0, PT, R0, 0x7f7fffff, PT ;  /* 0x7f7fffff0000780c */ /* 0x000fe40003f04070 */
[----:B------:R-:W-:-:S04]  /*1150*/  LOP3.LUT R9, R2, 0xff800000, RZ, 0xc0, !PT ;  /* 0xff80000002097812 */ /* 0x000fc800078ec0ff */
[-C--:B------:R-:W-:Y:S02]  /*1160*/  IADD3 R2, PT, PT, R0, -R9.reuse, RZ ;  /* 0x8000000900027210 */ /* 0x080fe40007ffe0ff */
[----:B------:R-:W-:-:S03]  /*1170*/  I2FP.F32.S32 R9, R9 ;  /* 0x0000000900097245 */ /* 0x000fc60000201400 */
[----:B------:R-:W-:Y:S02]  /*1180*/  FADD R2, R2, -1 ;  /* 0xbf80000002027421 */ /* 0x000fe40000000000 */
[----:B------:R-:W-:Y:S01]  /*1190*/  FFMA R8, R9, 1.1920928955078125e-07, R8 ;  /* 0x3400000009087823 */ /* 0x000fe20000000008 */
[----:B------:R-:W-:Y:S01]  /*11a0*/  SHF.R.U32.HI R9, RZ, 0x2, R14 ;  /* 0x00000002ff097819 */ /* 0x000fe2000001160e */
[----:B------:R-:W-:-:S03]  /*11b0*/  FFMA R17, R2, -R17, 0.14084610342979431152 ;  /* 0x3e1039f602117423 */ /* 0x000fc60000000811 */
[----:B------:R-:W-:Y:S01]  /*11c0*/  LOP3.LUT R9, R9, R14, RZ, 0x3c, !PT ;  /* 0x0000000e09097212 */ /* 0x000fe200078e3cff */
[----:B------:R-:W-:-:S03]  /*11d0*/  FFMA R17, R2, R17, -0.12148627638816833496 ;  /* 0xbdf8cdcc02117423 */ /* 0x000fc60000000011 */
[----:B------:R-:W-:Y:S01]  /*11e0*/  SHF.L.U32 R10, R9, 0x1, RZ ;  /* 0x00000001090a7819 */ /* 0x000fe200000006ff */
        /* <DEDUP_REMOVED lines=8> */
[----:B------:R-:W-:-:S03]  /*1270*/  IMAD.SHL.U32 R2, R5, 0x10, RZ ;  /* 0x0000001005027824 */ /* 0x000fc600078e00ff */
[----:B------:R-:W-:Y:S01]  /*1280*/  FFMA R8, R8, 0.69314718246459960938, R17 ;  /* 0x3f31721808087823 */ /* 0x000fe20000000011 */
[C---:B------:R-:W-:Y:S01]  /*1290*/  @P0 FFMA R8, R0.reuse, R23, +INF ;  /* 0x7f80000000080423 */ /* 0x040fe20000000017 */
[----:B------:R-:W-:Y:S01]  /*12a0*/  FSETP.NEU.AND P0, PT, R0, RZ, PT ;  /* 0x000000ff0000720b */ /* 0x000fe20003f0d000 */
[----:B------:R-:W-:Y:S01]  /*12b0*/  HFMA2 R17, -RZ, RZ, 0.1495361328125, 0.0004794597625732421875 ;  /* 0x30c90fdbff117431 */ /* 0x000fe200000001ff */
[----:B------:R-:W-:Y:S01]  /*12c0*/  LOP3.LUT R2, R9, R10, R2, 0x96, !PT ;  /* 0x0000000a09027212 */ /* 0x000fe200078e9602 */
[----:B------:R-:W-:-:S03]  /*12d0*/  FMUL R8, R8, -2 ;  /* 0xc000000008087820 */ /* 0x000fc60000400000 */
[----:B------:R-:W-:Y:S02]  /*12e0*/  LOP3.LUT R2, R2, R5, RZ, 0x3c, !PT ;  /* 0x0000000502027212 */ /* 0x000fe400078e3cff */
[----:B------:R-:W-:-:S03]  /*12f0*/  FSEL R10, R8, +INF , P0 ;  /* 0x7f800000080a7808 */ /* 0x000fc60000000000 */
[----:B------:R-:W-:Y:S01]  /*1300*/  IMAD.IADD R0, R16, 0x1, R2 ;  /* 0x0000000110007824 */ /* 0x000fe200078e0202 */
[----:B------:R-:W-:Y:S01]  /*1310*/  IADD3 R8, PT, PT, R10, -0xd000000, RZ ;  /* 0xf30000000a087810 */ /* 0x000fe20007ffe0ff */
[----:B------:R1:W2:Y:S03]  /*1320*/  MUFU.RSQ R9, R10 ;  /* 0x0000000a00097308 */ /* 0x0002a60000001400 */
[----:B------:R-:W-:Y:S02]  /*1330*/  ISETP.GT.U32.AND P0, PT, R8, 0x727fffff, PT ;  /* 0x727fffff0800780c */ /* 0x000fe40003f04070 */
[----:B------:R-:W-:-:S05]  /*1340*/  I2FP.F32.U32 R0, R0 ;  /* 0x0000000000007245 */ /* 0x000fca0000201000 */
[----:B------:R-:W-:-:S06]  /*1350*/  FFMA R8, R0, R17, 7.314590599882819788e-10 ;  /* 0x30490fdb00087423 */ /* 0x000fcc0000000011 */
[----:B-1----:R-:W-:Y:S05]  /*1360*/  @!P0 BRA `(.L_x_21) ;  /* 0x0000000000108947 */ /* 0x002fea0003800000 */
[----:B------:R-:W-:Y:S02]  /*1370*/  MOV R0, R10 ;  /* 0x0000000a00007202 */ /* 0x000fe40000000f00 */
[----:B------:R-:W-:-:S07]  /*1380*/  MOV R14, 0x13a0 ;  /* 0x000013a0000e7802 */ /* 0x000fce0000000f00 */
[----:B0-2---:R-:W-:Y:S05]  /*1390*/  CALL.REL.NOINC `($__internal_0_$__cuda_sm20_sqrt_rn_f32_slowpath) ;  /* 0x0000000000c47944 */ /* 0x005fea0003c00000 */
[----:B------:R-:W-:Y:S05]  /*13a0*/  BRA `(.L_x_22) ;  /* 0x0000000000107947 */ /* 0x000fea0003800000 */
.L_x_21:
[----:B--2---:R-:W-:Y:S01]  /*13b0*/  FMUL.FTZ R17, R10, R9 ;  /* 0x000000090a117220 */ /* 0x004fe20000410000 */
[----:B------:R-:W-:-:S03]  /*13c0*/  FMUL.FTZ R9, R9, 0.5 ;  /* 0x3f00000009097820 */ /* 0x000fc60000410000 */
[----:B------:R-:W-:-:S04]  /*13d0*/  FFMA R0, -R17, R17, R10 ;  /* 0x0000001111007223 */ /* 0x000fc8000000010a */
[----:B------:R-:W-:-:S07]  /*13e0*/  FFMA R17, R0, R9, R17 ;  /* 0x0000000900117223 */ /* 0x000fce0000000011 */
.L_x_22:
[----:B------:R-:W-:Y:S05]  /*13f0*/  BSYNC.RECONVERGENT B1 ;  /* 0x0000000000017941 */ /* 0x000fea0003800200 */
.L_x_20:
[----:B------:R-:W-:Y:S01]  /*1400*/  FMUL.RZ R22, R8, 0.15915493667125701904 ;  /* 0x3e22f98308167820 */ /* 0x000fe2000040c000 */
[----:B------:R-:W-:Y:S01]  /*1410*/  IMAD.MOV.U32 R8, RZ, RZ, R13 ;  /* 0x000000ffff087224 */ /* 0x000fe200078e000d */
[----:B------:R-:W-:Y:S02]  /*1420*/  MOV R14, R12 ;  /* 0x0000000c000e7202 */ /* 0x000fe40000000f00 */
[----:B------:R-:W1:Y:S08]  /*1430*/  MUFU.SIN R0, R22 ;  /* 0x0000001600007308 */ /* 0x000e700000000400 */
[----:B------:R-:W2:Y:S01]  /*1440*/  MUFU.COS R10, R22 ;  /* 0x00000016000a7308 */ /* 0x000ea20000000000 */
[-C--:B-1----:R-:W-:Y:S01]  /*1450*/  FMUL R9, R0, R17.reuse ;  /* 0x0000001100097220 */ /* 0x082fe20000400000 */
[----:B--2---:R-:W-:Y:S01]  /*1460*/  FMUL R0, R10, R17 ;  /* 0x000000110a007220 */ /* 0x004fe20000400000 */
[----:B------:R-:W-:Y:S01]  /*1470*/  MOV R17, R15 ;  /* 0x0000000f00117202 */ /* 0x000fe20000000f00 */
[----:B------:R-:W-:-:S07]  /*1480*/  IMAD.MOV.U32 R10, RZ, RZ, 0x1 ;  /* 0x00000001ff0a7424 */ /* 0x000fce00078e00ff */
.L_x_19:
[----:B------:R-:W-:Y:S05]  /*1490*/  BSYNC.RECONVERGENT B0 ;  /* 0x0000000000007941 */ /* 0x000fea0003800200 */
.L_x_18:
[----:B------:R-:W1:Y:S01]  /*14a0*/  LDC.64 R12, c[0x0][0x398] ;  /* 0x0000e600ff0c7b82 */ /* 0x000e620000000a00 */
[----:B------:R-:W2:Y:S02]  /*14b0*/  LDCU UR4, c[0x0][0x394] ;  /* 0x00007280ff0477ac */ /* 0x000ea40008000800 */
[----:B--2---:R-:W-:Y:S01]  /*14c0*/  FFMA R9, R9, UR4, R4 ;  /* 0x0000000409097c23 */ /* 0x004fe20008000004 */
[----:B-1----:R-:W-:-:S04]  /*14d0*/  IMAD.WIDE.U32 R12, R3, 0x4, R12 ;  /* 0x00000004030c7825 */ /* 0x002fc800078e000c */
[----:B------:R1:W-:Y:S04]  /*14e0*/  STG.E desc[UR8][R6.64], R9 ;  /* 0x0000000906007986 */ /* 0x0003e8000c101908 */
[----:B------:R-:W2:Y:S01]  /*14f0*/  LDG.E R4, desc[UR8][R12.64] ;  /* 0x000000080c047981 */ /* 0x000ea2000c1e1900 */
[----:B------:R-:W-:Y:S01]  /*1500*/  BSSY.RECONVERGENT B0, `(.L_x_0) ;  /* 0x0000013000007945 */ /* 0x000fe20003800200 */
[----:B--2---:R-:W-:-:S13]  /*1510*/  FSETP.GT.AND P0, PT, R9, R4, PT ;  /* 0x000000040900720b */ /* 0x004fda0003f04000 */
[----:B-1----:R-:W-:Y:S05]  /*1520*/  @P0 BRA `(.L_x_23) ;  /* 0x00000000002c0947 */ /* 0x002fea0003800000 */
[----:B------:R-:W-:Y:S01]  /*1530*/  FSETP.GEU.AND P0, PT, R9, RZ, PT ;  /* 0x000000ff0900720b */ /* 0x000fe20003f0e000 */
[----:B------:R-:W-:Y:S01]  /*1540*/  IMAD.MOV.U32 R15, RZ, RZ, R8 ;  /* 0x000000ffff0f7224 */ /* 0x000fe200078e0008 */
[----:B------:R-:W-:Y:S02]  /*1550*/  MOV R13, R2 ;  /* 0x00000002000d7202 */ /* 0x000fe40000000f00 */
[----:B------:R-:W-:-:S09]  /*1560*/  MOV R12, R5 ;  /* 0x00000005000c7202 */ /* 0x000fd20000000f00 */
[----:B------:R-:W-:Y:S05]  /*1570*/  @P0 BRA `(.L_x_24) ;  /* 0x00000000002c0947 */ /* 0x000fea0003800000 */
[----:B------:R-:W-:Y:S01]  /*1580*/  FADD R3, R9, R4 ;  /* 0x0000000409037221 */ /* 0x000fe20000000000 */
[----:B------:R-:W-:Y:S01]  /*1590*/  MOV R13, R2 ;  /* 0x00000002000d7202 */ /* 0x000fe20000000f00 */
[----:B------:R-:W-:Y:S01]  /*15a0*/  IMAD.MOV.U32 R15, RZ, RZ, R8 ;  /* 0x000000ffff0f7224 */ /* 0x000fe200078e0008 */
[----:B------:R-:W-:Y:S02]  /*15b0*/  MOV R12, R5 ;  /* 0x00000005000c7202 */ /* 0x000fe40000000f00 */
[----:B------:R1:W-:Y:S01]  /*15c0*/  STG.E desc[UR8][R6.64], R3 ;  /* 0x0000000306007986 */ /* 0x0003e2000c101908 */
[----:B------:R-:W-:Y:S05]  /*15d0*/  BRA `(.L_x_24) ;  /* 0x0000000000147947 */ /* 0x000fea0003800000 */
.L_x_23:
[----:B------:R-:W-:Y:S01]  /*15e0*/  FADD R3, R9, -R4 ;  /* 0x8000000409037221 */ /* 0x000fe20000000000 */
[----:B------:R-:W-:Y:S01]  /*15f0*/  MOV R13, R2 ;  /* 0x00000002000d7202 */ /* 0x000fe20000000f00 */
[----:B------:R-:W-:Y:S01]  /*1600*/  IMAD.MOV.U32 R15, RZ, RZ, R8 ;  /* 0x000000ffff0f7224 */ /* 0x000fe200078e0008 */
[----:B------:R-:W-:Y:S02]  /*1610*/  MOV R12, R5 ;  /* 0x00000005000c7202 */ /* 0x000fe40000000f00 */
[----:B------:R2:W-:Y:S05]  /*1620*/  STG.E desc[UR8][R6.64], R3 ;  /* 0x0000000306007986 */ /* 0x0005ea000c101908 */
.L_x_24:
[----:B------:R-:W-:Y:S05]  /*1630*/  BSYNC.RECONVERGENT B0 ;  /* 0x0000000000007941 */ /* 0x000fea0003800200 */
.L_x_0:
[----:B-----5:R-:W-:Y:S04]  /*1640*/  STG.E.64 desc[UR8][R20.64], R16 ;  /* 0x0000001014007986 */ /* 0x020fe8000c101b08 */
[----:B------:R-:W-:Y:S04]  /*1650*/  STG.E.64 desc[UR8][R20.64+0x8], R14 ;  /* 0x0000080e14007986 */ /* 0x000fe8000c101b08 */
[----:B------:R-:W-:Y:S04]  /*1660*/  STG.E.64 desc[UR8][R20.64+0x10], R12 ;  /* 0x0000100c14007986 */ /* 0x000fe8000c101b08 */
[----:B------:R-:W-:Y:S04]  /*1670*/  STG.E.64 desc[UR8][R20.64+0x18], R10 ;  /* 0x0000180a14007986 */ /* 0x000fe8000c101b08 */
[----:B------:R-:W-:Y:S04]  /*1680*/  STG.E.64 desc[UR8][R20.64+0x28], R18 ;  /* 0x0000281214007986 */ /* 0x000fe8000c101b08 */
[----:B------:R-:W-:Y:S01]  /*1690*/  STG.E desc[UR8][R20.64+0x20], R0 ;  /* 0x0000200014007986 */ /* 0x000fe2000c101908 */
[----:B------:R-:W-:Y:S05]  /*16a0*/  EXIT ;  /* 0x000000000000794d */ /* 0x000fea0003800000 */
        .weak           $__internal_0_$__cuda_sm20_sqrt_rn_f32_slowpath
        .type           $__internal_0_$__cuda_sm20_sqrt_rn_f32_slowpath,@function
        .size           $__internal_0_$__cuda_sm20_sqrt_rn_f32_slowpath,(.L_x_27 - $__internal_0_$__cuda_sm20_sqrt_rn_f32_slowpath)
$__internal_0_$__cuda_sm20_sqrt_rn_f32_slowpath:
[----:B------:R-:W-:-:S13]  /*16b0*/  LOP3.LUT P0, RZ, R0, 0x7fffffff, RZ, 0xc0, !PT ;  /* 0x7fffffff00ff7812 */ /* 0x000fda000780c0ff */
[----:B------:R-:W-:Y:S01]  /*16c0*/  @!P0 MOV R17, R0 ;  /* 0x0000000000118202 */ /* 0x000fe20000000f00 */
[----:B------:R-:W-:Y:S06]  /*16d0*/  @!P0 BRA `(.L_x_25) ;  /* 0x0000000000408947 */ /* 0x000fec0003800000 */
[----:B------:R-:W-:-:S13]  /*16e0*/  FSETP.GEU.FTZ.AND P0, PT, R0, RZ, PT ;  /* 0x000000ff0000720b */ /* 0x000fda0003f1e000 */
[----:B------:R-:W-:Y:S01]  /*16f0*/  @!P0 MOV R17, 0x7fffffff ;  /* 0x7fffffff00118802 */ /* 0x000fe20000000f00 */
[----:B------:R-:W-:Y:S06]  /*1700*/  @!P0 BRA `(.L_x_25) ;  /* 0x0000000000348947 */ /* 0x000fec0003800000 */
[----:B------:R-:W-:-:S13]  /*1710*/  FSETP.GTU.FTZ.AND P0, PT, |R0|, +INF , PT ;  /* 0x7f8000000000780b */ /* 0x000fda0003f1c200 */
[----:B------:R-:W-:Y:S01]  /*1720*/  @P0 FADD.FTZ R17, R0, 1 ;  /* 0x3f80000000110421 */ /* 0x000fe20000010000 */
[----:B------:R-:W-:Y:S06]  /*1730*/  @P0 BRA `(.L_x_25) ;  /* 0x0000000000280947 */ /* 0x000fec0003800000 */
[----:B------:R-:W-:-:S13]  /*1740*/  FSETP.NEU.FTZ.AND P0, PT, |R0|, +INF , PT ;  /* 0x7f8000000000780b */ /* 0x000fda0003f1d200 */
[----:B------:R-:W-:-:S04]  /*1750*/  @P0 FFMA R26, R0, 1.84467440737095516160e+19, RZ ;  /* 0x5f800000001a0823 */ /* 0x000fc800000000ff */
[----:B------:R-:W0:Y:S02]  /*1760*/  @P0 MUFU.RSQ R17, R26 ;  /* 0x0000001a00110308 */ /* 0x000e240000001400 */
[----:B0-----:R-:W-:Y:S01]  /*1770*/  @P0 FMUL.FTZ R25, R26, R17 ;  /* 0x000000111a190220 */ /* 0x001fe20000410000 */
[----:B------:R-:W-:-:S03]  /*1780*/  @P0 FMUL.FTZ R17, R17, 0.5 ;  /* 0x3f00000011110820 */ /* 0x000fc60000410000 */
[----:B------:R-:W-:-:S04]  /*1790*/  @P0 FADD.FTZ R27, -R25, -RZ ;  /* 0x800000ff191b0221 */ /* 0x000fc80000010100 */
[----:B------:R-:W-:-:S04]  /*17a0*/  @P0 FFMA R27, R25, R27, R26 ;  /* 0x0000001b191b0223 */ /* 0x000fc8000000001a */
[----:B------:R-:W-:Y:S01]  /*17b0*/  @P0 FFMA R27, R27, R17, R25 ;  /* 0x000000111b1b0223 */ /* 0x000fe20000000019 */
[----:B------:R-:W-:-:S03]  /*17c0*/  @!P0 IMAD.MOV.U32 R17, RZ, RZ, R0 ;  /* 0x000000ffff118224 */ /* 0x000fc600078e0000 */
[----:B------:R-:W-:-:S07]  /*17d0*/  @P0 FMUL.FTZ R17, R27, 2.3283064365386962891e-10 ;  /* 0x2f8000001b110820 */ /* 0x000fce0000410000 */
.L_x_25:
[----:B------:R-:W-:Y:S01]  /*17e0*/  HFMA2 R27, -RZ, RZ, 0, 0 ;  /* 0x00000000ff1b7431 */ /* 0x000fe200000001ff */
[----:B------:R-:W-:-:S04]  /*17f0*/  MOV R26, R14 ;  /* 0x0000000e001a7202 */ /* 0x000fc80000000f00 */
[----:B------:R-:W-:Y:S05]  /*1800*/  RET.REL.NODEC R26 `(_Z15d_EM_integratorPfS_ffS_S_PiiiP17curandStateXORWOW) ;  /* 0xffffffe41afc7950 */ /* 0x000fea0003c3ffff */
.L_x_26:
[----:B------:R-:W-:-:S00]  /*1810*/  BRA `(.L_x_26) ;  /* 0xfffffffc00fc7947 */ /* 0x000fc0000383ffff */
[----:B------:R-:W-:-:S00]  /*1820*/  NOP ;  /* 0x0000000000007918 */ /* 0x000fc00000000000 */
        /* <DEDUP_REMOVED lines=13> */
.L_x_27:


//--------------------- .nv.global.init           --------------------------
	.section	.nv.global.init,"aw",@progbits
	.align	4
.nv.global.init:
	.type		mrg32k3aM1SubSeq,@object
	.size		mrg32k3aM1SubSeq,(mrg32k3aM2SubSeq - mrg32k3aM1SubSeq)
mrg32k3aM1SubSeq:
        /*0000*/ 	.byte	0x0b, 0xcc, 0xee, 0x04, 0x73, 0x29, 0x8b, 0x6f, 0xf6, 0x53, 0x03, 0xf6, 0x23, 0xf6, 0xea, 0xda
        /* <DEDUP_REMOVED lines=125> */
	.type		mrg32k3aM2SubSeq,@object
	.size		mrg32k3aM2SubSeq,(mrg32k3aM1 - mrg32k3aM2SubSeq)
mrg32k3aM2SubSeq:
        /* <DEDUP_REMOVED lines=126> */
	.type		mrg32k3aM1,@object
	.size		mrg32k3aM1,(mrg32k3aM1Seq - mrg32k3aM1)
mrg32k3aM1:
        /* <DEDUP_REMOVED lines=144> */
	.type		mrg32k3aM1Seq,@object
	.size		mrg32k3aM1Seq,(mrg32k3aM2 - mrg32k3aM1Seq)
mrg32k3aM1Seq:
        /* <DEDUP_REMOVED lines=144> */
	.type		mrg32k3aM2,@object
	.size		mrg32k3aM2,(mrg32k3aM2Seq - mrg32k3aM2)
mrg32k3aM2:
        /* <DEDUP_REMOVED lines=144> */
	.type		mrg32k3aM2Seq,@object
	.size		mrg32k3aM2Seq,(precalc_xorwow_matrix - mrg32k3aM2Seq)
mrg32k3aM2Seq:
        /* <DEDUP_REMOVED lines=144> */
	.type		precalc_xorwow_matrix,@object
	.size		precalc_xorwow_matrix,(precalc_xorwow_offset_matrix - precalc_xorwow_matrix)
precalc_xorwow_matrix:
        /* <DEDUP_REMOVED lines=6400> */
	.type		precalc_xorwow_offset_matrix,@object
	.size		precalc_xorwow_offset_matrix,(.L_1 - precalc_xorwow_offset_matrix)
precalc_xorwow_offset_matrix:
        /* <DEDUP_REMOVED lines=6400> */
.L_1:


//--------------------- .nv.shared.reserved.0     --------------------------
	.section	.nv.shared.reserved.0,"aw",@nobits
	.weak		__nv_reservedSMEM_offset_0_alias
	.size		__nv_reservedSMEM_offset_0_alias, 0, 64
	.other		__nv_reservedSMEM_offset_0_alias,@"STO_CUDA_RESERVED_SHARED STV_DEFAULT"
__nv_reservedSMEM_offset_0_alias:
	.zero		0
	.zero		64


//--------------------- .nv.constant0._Z15d_EM_integratorPfS_ffS_S_PiiiP17curandStateXORWOW --------------------------
	.section	.nv.constant0._Z15d_EM_integratorPfS_ffS_S_PiiiP17curandStateXORWOW,"a",@progbits
	.sectionflags	@""
	.align	4
.nv.constant0._Z15d_EM_integratorPfS_ffS_S_PiiiP17curandStateXORWOW:
	.zero		960


//--------------------- SYMBOLS --------------------------

	.type		.nv.reservedSmem.offset0,@object
	.size		.nv.reservedSmem.offset0,0x4
